	.target	sm_100a

	.elftype	@"ET_EXEC"


//--------------------- .note.nv.tkinfo           --------------------------
	.section	.note.nv.tkinfo,"",@"SHT_NOTE"
	.sectionflags	@"SHF_NOTE_NV_TKINFO"
	.tkinfo
        /*0018*/ 	.word	0x00000081
        /*0030*/ 	.string	""
        /*0030*/ 	.string	"ptxas-blackwell"
        /*0030*/ 	.string	"Cuda compilation tools, release 12.9, V12.9.86"
        /*0030*/ 	.string	"Build cuda_12.9.r12.9/compiler.36037853_0"
        /*0030*/ 	.string	"-v  -suppress-debug-info  -lineinfo  -arch sm_100a "



//--------------------- .note.nv.cuver            --------------------------
	.section	.note.nv.cuver,"",@"SHT_NOTE"
	.sectionflags	@"SHF_NOTE_NV_CUVER"
        /*0018*/ 	.short	0x0001
        /*001a*/ 	.short	0x0064
        /*001c*/ 	.short	0x0001
        /*001e*/ 	.short	0x0000
        /*0020*/ 	.short	0x0001
        /*0022*/ 	.short	0x0000


//--------------------- .nv.info                  --------------------------
	.section	.nv.info,"",@"SHT_CUDA_INFO"
	.align	4


	//----- nvinfo : EIATTR_REGCOUNT
	.align		4
        /*0000*/ 	.byte	0x04, 0x2f
        /*0002*/ 	.short	(.L_4 - .L_3)
	.align		4
.L_3:
        /*0004*/ 	.word	index@(gluon_tcgen05)
        /*0008*/ 	.word	0x000000aa


	//----- nvinfo : EIATTR_FRAME_SIZE
	.align		4
.L_4:
        /*000c*/ 	.byte	0x04, 0x11
        /*000e*/ 	.short	(.L_6 - .L_5)
	.align		4
.L_5:
        /*0010*/ 	.word	index@($__internal_2_$__cuda_sm10x_tcgen05_guardrail_trap_unallocated_columns_being_dealloced)
        /*0014*/ 	.word	0x00000000


	//----- nvinfo : EIATTR_FRAME_SIZE
	.align		4
.L_6:
        /*0018*/ 	.byte	0x04, 0x11
        /*001a*/ 	.short	(.L_8 - .L_7)
	.align		4
.L_7:
        /*001c*/ 	.word	index@($__internal_1_$__cuda_sm10x_tcgen05_guardrail_trap_phase_invalid_during_alloc)
        /*0020*/ 	.word	0x00000000


	//----- nvinfo : EIATTR_FRAME_SIZE
	.align		4
.L_8:
        /*0024*/ 	.byte	0x04, 0x11
        /*0026*/ 	.short	(.L_10 - .L_9)
	.align		4
.L_9:
        /*0028*/ 	.word	index@($__internal_0_$__cuda_sm10x_tcgen05_guardrail_trap_col_being_dealloced_not_returned_by_alloc)
        /*002c*/ 	.word	0x00000000


	//----- nvinfo : EIATTR_FRAME_SIZE
	.align		4
.L_10:
        /*0030*/ 	.byte	0x04, 0x11
        /*0032*/ 	.short	(.L_12 - .L_11)
	.align		4
.L_11:
        /*0034*/ 	.word	index@(gluon_tcgen05)
        /*0038*/ 	.word	0x00000000


	//----- nvinfo : EIATTR_MIN_STACK_SIZE
	.align		4
.L_12:
        /*003c*/ 	.byte	0x04, 0x12
        /*003e*/ 	.short	(.L_14 - .L_13)
	.align		4
.L_13:
        /*0040*/ 	.word	index@(gluon_tcgen05)
        /*0044*/ 	.word	0x00000000
.L_14:


//--------------------- .nv.info.gluon_tcgen05    --------------------------
	.section	.nv.info.gluon_tcgen05,"",@"SHT_CUDA_INFO"
	.sectionflags	@""
	.align	4


	//----- nvinfo : EIATTR_CUDA_API_VERSION
	.align		4
        /*0000*/ 	.byte	0x04, 0x37
        /*0002*/ 	.short	(.L_16 - .L_15)
.L_15:
        /*0004*/ 	.word	0x00000081


	//----- nvinfo : EIATTR_KPARAM_INFO
	.align		4
.L_16:
        /*0008*/ 	.byte	0x04, 0x17
        /*000a*/ 	.short	(.L_18 - .L_17)
.L_17:
        /*000c*/ 	.word	0x00000000
        /*0010*/ 	.short	0x000a
        /*0012*/ 	.short	0x0048
        /*0014*/ 	.byte	0x00, 0xf4, 0x21, 0x00


	//----- nvinfo : EIATTR_KPARAM_INFO
	.align		4
.L_18:
        /*0018*/ 	.byte	0x04, 0x17
        /*001a*/ 	.short	(.L_20 - .L_19)
.L_19:
        /*001c*/ 	.word	0x00000000
        /*0020*/ 	.short	0x0009
        /*0022*/ 	.short	0x0040
        /*0024*/ 	.byte	0x00, 0xf4, 0x21, 0x00


	//----- nvinfo : EIATTR_KPARAM_INFO
	.align		4
.L_20:
        /*0028*/ 	.byte	0x04, 0x17
        /*002a*/ 	.short	(.L_22 - .L_21)
.L_21:
        /*002c*/ 	.word	0x00000000
        /*0030*/ 	.short	0x0008
        /*0032*/ 	.short	0x0038
        /*0034*/ 	.byte	0x00, 0xf0, 0x21, 0x00


	//----- nvinfo : EIATTR_KPARAM_INFO
	.align		4
.L_22:
        /*0038*/ 	.byte	0x04, 0x17
        /*003a*/ 	.short	(.L_24 - .L_23)
.L_23:
        /*003c*/ 	.word	0x00000000
        /*0040*/ 	.short	0x0007
        /*0042*/ 	.short	0x0030
        /*0044*/ 	.byte	0x00, 0xf0, 0x21, 0x00


	//----- nvinfo : EIATTR_KPARAM_INFO
	.align		4
.L_24:
        /*0048*/ 	.byte	0x04, 0x17
        /*004a*/ 	.short	(.L_26 - .L_25)
.L_25:
        /*004c*/ 	.word	0x00000000
        /*0050*/ 	.short	0x0006
        /*0052*/ 	.short	0x0028
        /*0054*/ 	.byte	0x00, 0xf0, 0x21, 0x00


	//----- nvinfo : EIATTR_KPARAM_INFO
	.align		4
.L_26:
        /*0058*/ 	.byte	0x04, 0x17
        /*005a*/ 	.short	(.L_28 - .L_27)
.L_27:
        /*005c*/ 	.word	0x00000000
        /*0060*/ 	.short	0x0005
        /*0062*/ 	.short	0x0020
        /*0064*/ 	.byte	0x00, 0xf0, 0x11, 0x00


	//----- nvinfo : EIATTR_KPARAM_INFO
	.align		4
.L_28:
        /*0068*/ 	.byte	0x04, 0x17
        /*006a*/ 	.short	(.L_30 - .L_29)
.L_29:
        /*006c*/ 	.word	0x00000000
        /*0070*/ 	.short	0x0004
        /*0072*/ 	.short	0x001c
        /*0074*/ 	.byte	0x00, 0xf0, 0x11, 0x00


	//----- nvinfo : EIATTR_KPARAM_INFO
	.align		4
.L_30:
        /*0078*/ 	.byte	0x04, 0x17
        /*007a*/ 	.short	(.L_32 - .L_31)
.L_31:
        /*007c*/ 	.word	0x00000000
        /*0080*/ 	.short	0x0003
        /*0082*/ 	.short	0x0018
        /*0084*/ 	.byte	0x00, 0xf0, 0x11, 0x00


	//----- nvinfo : EIATTR_KPARAM_INFO
	.align		4
.L_32:
        /*0088*/ 	.byte	0x04, 0x17
        /*008a*/ 	.short	(.L_34 - .L_33)
.L_33:
        /*008c*/ 	.word	0x00000000
        /*0090*/ 	.short	0x0002
        /*0092*/ 	.short	0x0010
        /*0094*/ 	.byte	0x00, 0xf4, 0x21, 0x00


	//----- nvinfo : EIATTR_KPARAM_INFO
	.align		4
.L_34:
        /*0098*/ 	.byte	0x04, 0x17
        /*009a*/ 	.short	(.L_36 - .L_35)
.L_35:
        /*009c*/ 	.word	0x00000000
        /*00a0*/ 	.short	0x0001
        /*00a2*/ 	.short	0x0008
        /*00a4*/ 	.byte	0x00, 0xf4, 0x21, 0x00


	//----- nvinfo : EIATTR_KPARAM_INFO
	.align		4
.L_36:
        /*00a8*/ 	.byte	0x04, 0x17
        /*00aa*/ 	.short	(.L_38 - .L_37)
.L_37:
        /*00ac*/ 	.word	0x00000000
        /*00b0*/ 	.short	0x0000
        /*00b2*/ 	.short	0x0000
        /*00b4*/ 	.byte	0x00, 0xf4, 0x21, 0x00


	//----- nvinfo : EIATTR_AT_ENTRY_FRAGMENTS
	.align		4
.L_38:
        /*00b8*/ 	.byte	0x04, 0x4f
        /*00ba*/ 	.short	(.L_40 - .L_39)


	//   ....[0]....
.L_39:
        /*00bc*/ 	.word	0x00000004


	//----- nvinfo : EIATTR_RESERVED_SMEM_USED
	.align		4
.L_40:
        /*00c0*/ 	.byte	0x01, 0x41
	.zero		2


	//----- nvinfo : EIATTR_SPARSE_MMA_MASK
	.align		4
        /*00c4*/ 	.byte	0x03, 0x50
        /*00c6*/ 	.short	0x0000


	//----- nvinfo : EIATTR_TCGEN05_1CTA_USED
	.align		4
        /*00c8*/ 	.byte	0x01, 0x51
	.zero		2


	//----- nvinfo : EIATTR_MAXREG_COUNT
	.align		4
        /*00cc*/ 	.byte	0x03, 0x1b
        /*00ce*/ 	.short	0x00ff


	//----- nvinfo : EIATTR_NUM_BARRIERS
	.align		4
        /*00d0*/ 	.byte	0x02, 0x4c
        /*00d2*/ 	.byte	0x01
	.zero		1


	//----- nvinfo : EIATTR_INT_WARP_WIDE_INSTR_OFFSETS
	.align		4
        /*00d4*/ 	.byte	0x04, 0x31
        /*00d6*/ 	.short	(.L_42 - .L_41)


	//   ....[0]....
.L_41:
        /*00d8*/ 	.word	0x00001690


	//   ....[1]....
        /*00dc*/ 	.word	0x000016b0


	//   ....[2]....
        /*00e0*/ 	.word	0x00001740


	//   ....[3]....
        /*00e4*/ 	.word	0x000018f0


	//   ....[4]....
        /*00e8*/ 	.word	0x00001900


	//   ....[5]....
        /*00ec*/ 	.word	0x00001960


	//   ....[6]....
        /*00f0*/ 	.word	0x00001970


	//   ....[7]....
        /*00f4*/ 	.word	0x00001b10


	//   ....[8]....
        /*00f8*/ 	.word	0x00001b20


	//   ....[9]....
        /*00fc*/ 	.word	0x00001ca0


	//   ....[10]....
        /*0100*/ 	.word	0x00001cd0


	//   ....[11]....
        /*0104*/ 	.word	0x00001d00


	//   ....[12]....
        /*0108*/ 	.word	0x00001d20


	//   ....[13]....
        /*010c*/ 	.word	0x00001eb0


	//   ....[14]....
        /*0110*/ 	.word	0x00001ec0


	//   ....[15]....
        /*0114*/ 	.word	0x00002100


	//   ....[16]....
        /*0118*/ 	.word	0x00002110


	//   ....[17]....
        /*011c*/ 	.word	0x00002d30


	//   ....[18]....
        /*0120*/ 	.word	0x00002d80


	//----- nvinfo : EIATTR_COOP_GROUP_MASK_REGIDS
	.align		4
.L_42:
        /*0124*/ 	.byte	0x04, 0x29
        /*0126*/ 	.short	(.L_44 - .L_43)


	//   ....[0]....
.L_43:
        /*0128*/ 	.word	0xffffffff


	//   ....[1]....
        /*012c*/ 	.word	0xffffffff


	//   ....[2]....
        /*0130*/ 	.word	0xffffffff


	//   ....[3]....
        /*0134*/ 	.word	0xffffffff


	//   ....[4]....
        /*0138*/ 	.word	0xffffffff


	//   ....[5]....
        /*013c*/ 	.word	0xffffffff


	//   ....[6]....
        /*0140*/ 	.word	0xffffffff


	//   ....[7]....
        /*0144*/ 	.word	0xffffffff


	//   ....[8]....
        /*0148*/ 	.word	0xffffffff


	//   ....[9]....
        /*014c*/ 	.word	0xffffffff


	//----- nvinfo : EIATTR_COOP_GROUP_INSTR_OFFSETS
	.align		4
.L_44:
        /*0150*/ 	.byte	0x04, 0x28
        /*0152*/ 	.short	(.L_46 - .L_45)


	//   ....[0]....
.L_45:
        /*0154*/ 	.word	0x00000050


	//   ....[1]....
        /*0158*/ 	.word	0x00000310


	//   ....[2]....
        /*015c*/ 	.word	0x000004f0


	//   ....[3]....
        /*0160*/ 	.word	0x00000980


	//   ....[4]....
        /*0164*/ 	.word	0x00000ac0


	//   ....[5]....
        /*0168*/ 	.word	0x00000fa0


	//   ....[6]....
        /*016c*/ 	.word	0x000010e0


	//   ....[7]....
        /*0170*/ 	.word	0x00001530


	//   ....[8]....
        /*0174*/ 	.word	0x00002bc0


	//   ....[9]....
        /*0178*/ 	.word	0x00002e30


	//----- nvinfo : EIATTR_VRC_CTA_INIT_COUNT
	.align		4
.L_46:
        /*017c*/ 	.byte	0x02, 0x4a
        /*017e*/ 	.byte	0x80
	.zero		1


	//----- nvinfo : EIATTR_MBARRIER_INSTR_OFFSETS
	.align		4
        /*0180*/ 	.byte	0x04, 0x39
        /*0182*/ 	.short	(.L_48 - .L_47)


	//   ....[0]....
.L_47:
        /*0184*/ 	.word	0x00001760
        /*0188*/ 	.word	0x000000ff
        /*018c*/ 	.word	0x00006000
        /*0190*/ 	.short	0x0100
        /*0192*/ 	.byte	0x08
	.zero		1


	//   ....[1]....
        /*0194*/ 	.word	0x00001770
        /*0198*/ 	.word	0x000000ff
        /*019c*/ 	.word	0x00006010
        /*01a0*/ 	.short	0x0100
        /*01a2*/ 	.byte	0x08
	.zero		1


	//   ....[2]....
        /*01a4*/ 	.word	0x00001820
        /*01a8*/ 	.word	0x000000ff
        /*01ac*/ 	.word	0x00006008
        /*01b0*/ 	.short	0x0100
        /*01b2*/ 	.byte	0x08
	.zero		1


	//   ....[3]....
        /*01b4*/ 	.word	0x00001830
        /*01b8*/ 	.word	0x000000ff
        /*01bc*/ 	.word	0x00006018
        /*01c0*/ 	.short	0x0100
        /*01c2*/ 	.byte	0x08
	.zero		1


	//   ....[4]....
        /*01c4*/ 	.word	0x00001a00
        /*01c8*/ 	.word	0x000000ff
        /*01cc*/ 	.word	0x00006000
        /*01d0*/ 	.short	0x010a
        /*01d2*/ 	.byte	0x08
	.zero		1


	//   ....[5]....
        /*01d4*/ 	.word	0x00001b70
        /*01d8*/ 	.word	0x000000ff
        /*01dc*/ 	.word	0x00006010
        /*01e0*/ 	.short	0x010a
        /*01e2*/ 	.byte	0x08
	.zero		1


	//   ....[6]....
        /*01e4*/ 	.word	0x00001da0
        /*01e8*/ 	.word	0x000000ff
        /*01ec*/ 	.word	0x00006000
        /*01f0*/ 	.short	0x010a
        /*01f2*/ 	.byte	0x09
	.zero		1


	//   ....[7]....
        /*01f4*/ 	.word	0x00001f00
        /*01f8*/ 	.word	0x000000ff
        /*01fc*/ 	.word	0x00006010
        /*0200*/ 	.short	0x010a
        /*0202*/ 	.byte	0x09
	.zero		1


	//   ....[8]....
        /*0204*/ 	.word	0x00001fd0
        /*0208*/ 	.word	0x000000ff
        /*020c*/ 	.word	0x00006000
        /*0210*/ 	.short	0x0108
        /*0212*/ 	.byte	0x08
	.zero		1


	//   ....[9]....
        /*0214*/ 	.word	0x00001fe0
        /*0218*/ 	.word	0x000000ff
        /*021c*/ 	.word	0x00006010
        /*0220*/ 	.short	0x0108
        /*0222*/ 	.byte	0x08
	.zero		1


	//   ....[10]....
        /*0224*/ 	.word	0x00002030
        /*0228*/ 	.word	0x000000ff
        /*022c*/ 	.word	0x00006008
        /*0230*/ 	.short	0x0108
        /*0232*/ 	.byte	0x08
	.zero		1


	//   ....[11]....
        /*0234*/ 	.word	0x00002040
        /*0238*/ 	.word	0x000000ff
        /*023c*/ 	.word	0x00006018
        /*0240*/ 	.short	0x0108
        /*0242*/ 	.byte	0x08
	.zero		1


	//   ....[12]....
        /*0244*/ 	.word	0x00002e50
        /*0248*/ 	.word	0x000000ff
        /*024c*/ 	.word	0x00006000
        /*0250*/ 	.short	0x010a
        /*0252*/ 	.byte	0x08
	.zero		1


	//   ....[13]....
        /*0254*/ 	.word	0x00002e80
        /*0258*/ 	.word	0x000000ff
        /*025c*/ 	.word	0x00006010
        /*0260*/ 	.short	0x010a
        /*0262*/ 	.byte	0x08
	.zero		1


	//   ....[14]....
        /*0264*/ 	.word	0x00002eb0
        /*0268*/ 	.word	0x000000ff
        /*026c*/ 	.word	0x00006000
        /*0270*/ 	.short	0x010a
        /*0272*/ 	.byte	0x09
	.zero		1


	//   ....[15]....
        /*0274*/ 	.word	0x00002ee0
        /*0278*/ 	.word	0x000000ff
        /*027c*/ 	.word	0x00006010
        /*0280*/ 	.short	0x010a
        /*0282*/ 	.byte	0x09
	.zero		1


	//----- nvinfo : EIATTR_NUM_MBARRIERS
	.align		4
.L_48:
        /*0284*/ 	.byte	0x03, 0x38
        /*0286*/ 	.short	0x0004


	//----- nvinfo : EIATTR_EXIT_INSTR_OFFSETS
	.align		4
        /*0288*/ 	.byte	0x04, 0x1c
        /*028a*/ 	.short	(.L_50 - .L_49)


	//   ....[0]....
.L_49:
        /*028c*/ 	.word	0x00002e40


	//----- nvinfo : EIATTR_REQNTID
	.align		4
.L_50:
        /*0290*/ 	.byte	0x04, 0x10
        /*0292*/ 	.short	(.L_52 - .L_51)
.L_51:
        /*0294*/ 	.word	0x00000080
        /*0298*/ 	.word	0x00000001
        /*029c*/ 	.word	0x00000001


	//----- nvinfo : EIATTR_CRS_STACK_SIZE
	.align		4
.L_52:
        /*02a0*/ 	.byte	0x04, 0x1e
        /*02a2*/ 	.short	(.L_54 - .L_53)
.L_53:
        /*02a4*/ 	.word	0x00000000


	//----- nvinfo : EIATTR_CBANK_PARAM_SIZE
	.align		4
.L_54:
        /*02a8*/ 	.byte	0x03, 0x19
        /*02aa*/ 	.short	0x0050


	//----- nvinfo : EIATTR_PARAM_CBANK
	.align		4
        /*02ac*/ 	.byte	0x04, 0x0a
        /*02ae*/ 	.short	(.L_56 - .L_55)
	.align		4
.L_55:
        /*02b0*/ 	.word	index@(.nv.constant0.gluon_tcgen05)
        /*02b4*/ 	.short	0x0380
        /*02b6*/ 	.short	0x0050


	//----- nvinfo : EIATTR_SW_WAR
	.align		4
.L_56:
        /*02b8*/ 	.byte	0x04, 0x36
        /*02ba*/ 	.short	(.L_58 - .L_57)
.L_57:
        /*02bc*/ 	.word	0x00000008
.L_58:


//--------------------- .nv.compat                --------------------------
	.section	.nv.compat,"",@"SHT_CUDA_COMPAT_INFO"
	.align	4
        /*0000*/ 	.byte	0x02, 0x02, 0x02, 0x00, 0x02, 0x05, 0x05, 0x00, 0x02, 0x03, 0x03, 0x00, 0x02, 0x06, 0x01, 0x00


//--------------------- .nv.callgraph             --------------------------
	.section	.nv.callgraph,"",@"SHT_CUDA_CALLGRAPH"
	.align	4
	.sectionentsize	8
	.align		4
        /*0000*/ 	.word	0x00000000
	.align		4
        /*0004*/ 	.word	0xffffffff
	.align		4
        /*0008*/ 	.word	0x00000000
	.align		4
        /*000c*/ 	.word	0xfffffffe
	.align		4
        /*0010*/ 	.word	0x00000000
	.align		4
        /*0014*/ 	.word	0xfffffffd
	.align		4
        /*0018*/ 	.word	0x00000000
	.align		4
        /*001c*/ 	.word	0xfffffffc


//--------------------- .text.gluon_tcgen05       --------------------------
	.section	.text.gluon_tcgen05,"ax",@progbits
	.align	128
        .global         gluon_tcgen05
        .type           gluon_tcgen05,@function
        .size           gluon_tcgen05,(.L_x_78 - gluon_tcgen05)
        .other          gluon_tcgen05,@"STO_CUDA_ENTRY STV_DEFAULT"
gluon_tcgen05:
.text.gluon_tcgen05:
[----:B------:R-:W1:Y:S01]  /*0000*/  LDC R1, c[0x0][0x37c] ;  /* 0x0000df00ff017b82 */ /* 0x000e620000000800 */
[----:B------:R-:W2:Y:S02]  /*0010*/  S2R R0, SR_TID.X ;  /* 0x0000000000007919 */ /* 0x000ea40000002100 */
[----:B--2---:R-:W-:-:S13]  /*0020*/  ISETP.GE.U32.AND P2, PT, R0, 0x20, PT ;  /* 0x000000200000780c */ /* 0x004fda0003f46070 */
[----:B------:R-:W-:Y:S05]  /*0030*/  @P2 BRA `(.L_x_0) ;  /* 0x0000000000b82947 */ /* 0x000fea0003800000 */
[----:B------:R-:W2:Y:S01]  /*0040*/  S2UR UR6, SR_CgaCtaId ;  /* 0x00000000000679c3 */ /* 0x000ea20000008800 */
[----:B------:R-:W-:Y:S01]  /*0050*/  NOP ;  /* 0x0000000000007918 */ /* 0x000fe20000000000 */
[----:B------:R-:W-:Y:S02]  /*0060*/  UMOV UR4, 0x40 ;  /* 0x0000004000047882 */ /* 0x000fe40000000000 */
[----:B--2---:R-:W-:-:S09]  /*0070*/  ULEA UR4, UR6, UR4, 0x18 ;  /* 0x0000000406047291 */ /* 0x004fd2000f8ec0ff */
[----:B------:R-:W2:Y:S01]  /*0080*/  LDS.U8 R2, [UR4] ;  /* 0x00000004ff027984 */ /* 0x000ea20008000000 */
[----:B------:R-:W-:Y:S02]  /*0090*/  UMOV UR4, 0x400 ;  /* 0x0000040000047882 */ /* 0x000fe40000000000 */
[----:B------:R-:W-:Y:S01]  /*00a0*/  ULEA UR4, UR6, UR4, 0x18 ;  /* 0x0000000406047291 */ /* 0x000fe2000f8ec0ff */
[----:B--2---:R-:W-:-:S13]  /*00b0*/  ISETP.NE.AND P0, PT, R2, RZ, PT ;  /* 0x000000ff0200720c */ /* 0x004fda0003f05270 */
[----:B------:R-:W-:Y:S05]  /*00c0*/  @P0 BRA `(.L_x_1) ;  /* 0x00000000007c0947 */ /* 0x000fea0003800000 */
[----:B------:R-:W-:-:S13]  /*00d0*/  ELECT P0, URZ, PT ;  /* 0x0000000000ff782f */ /* 0x000fda0003800000 */
[----:B------:R-:W-:Y:S05]  /*00e0*/  @!P0 BRA `(.L_x_2) ;  /* 0x0000000000848947 */ /* 0x000fea0003800000 */
[----:B------:R-:W-:Y:S01]  /*00f0*/  UMOV UR5, 0x8 ;  /* 0x0000000800057882 */ /* 0x000fe20000000000 */
[----:B------:R-:W-:Y:S02]  /*0100*/  IMAD.MOV.U32 R5, RZ, RZ, 0x1 ;  /* 0x00000001ff057424 */ /* 0x000fe400078e00ff */
[----:B------:R-:W-:Y:S02]  /*0110*/  IMAD.MOV.U32 R3, RZ, RZ, 0xff ;  /* 0x000000ffff037424 */ /* 0x000fe400078e00ff */
[----:B------:R-:W-:Y:S04]  /*0120*/  DEPBAR.LE SB2, 0x36 ;  /* 0x0000ad800000791a */ /* 0x000fe80000000000 */
[----:B------:R-:W2:Y:S02]  /*0130*/  UTCATOMSWS.FIND_AND_SET.ALIGN UP0, UR5, UR5 ;  /* 0x00000005000575e3 */ /* 0x000ea40008000800 */
[----:B--2---:R-:W-:-:S04]  /*0140*/  PLOP3.LUT P0, PT, PT, PT, UP0, 0x80, 0x8 ;  /* 0x000000000008781c */ /* 0x004fc80003f0f008 */
[----:B------:R-:W-:-:S04]  /*0150*/  SEL R2, RZ, 0xffffffff, !P0 ;  /* 0xffffffffff027807 */ /* 0x000fc80004000000 */
[----:B------:R-:W-:Y:S01]  /*0160*/  ISETP.NE.AND P0, PT, R2, RZ, PT ;  /* 0x000000ff0200720c */ /* 0x000fe20003f05270 */
[----:B------:R-:W-:-:S12]  /*0170*/  IMAD.U32 R2, RZ, RZ, UR5 ;  /* 0x00000005ff027e24 */ /* 0x000fd8000f8e00ff */
[----:B------:R-:W-:Y:S05]  /*0180*/  @P0 BRA `(.L_x_3) ;  /* 0x0000000000240947 */ /* 0x000fea0003800000 */
.L_x_4:
[----:B------:R-:W-:Y:S05]  /*0190*/  NANOSLEEP 0x64 ;  /* 0x000000640000795d */ /* 0x000fea0003800000 */
[----:B------:R-:W-:-:S05]  /*01a0*/  UMOV UR5, 0x8 ;  /* 0x0000000800057882 */ /* 0x000fca0000000000 */
[----:B------:R-:W-:Y:S04]  /*01b0*/  DEPBAR.LE SB2, 0x36 ;  /* 0x0000ad800000791a */ /* 0x000fe80000000000 */
[----:B------:R-:W2:Y:S02]  /*01c0*/  UTCATOMSWS.FIND_AND_SET.ALIGN UP0, UR5, UR5 ;  /* 0x00000005000575e3 */ /* 0x000ea40008000800 */
[----:B--2---:R-:W-:-:S04]  /*01d0*/  PLOP3.LUT P0, PT, PT, PT, UP0, 0x80, 0x8 ;  /* 0x000000000008781c */ /* 0x004fc80003f0f008 */
[----:B------:R-:W-:-:S04]  /*01e0*/  SEL R2, RZ, 0xffffffff, !P0 ;  /* 0xffffffffff027807 */ /* 0x000fc80004000000 */
[----:B------:R-:W-:Y:S01]  /*01f0*/  ISETP.NE.AND P0, PT, R2, RZ, PT ;  /* 0x000000ff0200720c */ /* 0x000fe20003f05270 */
[----:B------:R-:W-:-:S12]  /*0200*/  IMAD.U32 R2, RZ, RZ, UR5 ;  /* 0x00000005ff027e24 */ /* 0x000fd8000f8e00ff */
[----:B------:R-:W-:Y:S05]  /*0210*/  @!P0 BRA `(.L_x_4) ;  /* 0xfffffffc00dc8947 */ /* 0x000fea000383ffff */
.L_x_3:
[C---:B------:R-:W-:Y:S01]  /*0220*/  VIADD R4, R2.reuse, 0x10 ;  /* 0x0000001002047836 */ /* 0x040fe20000000000 */
[----:B------:R-:W-:Y:S01]  /*0230*/  UMOV UR5, 0x50 ;  /* 0x0000005000057882 */ /* 0x000fe20000000000 */
[----:B------:R-:W-:Y:S01]  /*0240*/  SHF.L.U32 R3, R3, R2, RZ ;  /* 0x0000000203037219 */ /* 0x000fe200000006ff */
[----:B------:R-:W-:Y:S01]  /*0250*/  ULEA UR5, UR6, UR5, 0x18 ;  /* 0x0000000506057291 */ /* 0x000fe2000f8ec0ff */
[----:B------:R-:W-:Y:S01]  /*0260*/  IMAD.SHL.U32 R2, R2, 0x20, RZ ;  /* 0x0000002002027824 */ /* 0x000fe200078e00ff */
[----:B------:R-:W-:-:S04]  /*0270*/  SHF.L.U32 R4, R5, R4, RZ ;  /* 0x0000000405047219 */ /* 0x000fc800000006ff */
[----:B------:R-:W-:-:S05]  /*0280*/  LOP3.LUT R3, R4, R3, RZ, 0xfc, !PT ;  /* 0x0000000304037212 */ /* 0x000fca00078efcff */
[----:B------:R2:W-:Y:S04]  /*0290*/  ATOMS.OR RZ, [UR5], R3 ;  /* 0x00000003ffff798c */ /* 0x0005e8000b000005 */
[----:B------:R2:W-:Y:S01]  /*02a0*/  STS [UR4], R2 ;  /* 0x00000002ff007988 */ /* 0x0005e20008000804 */
[----:B------:R-:W-:Y:S05]  /*02b0*/  BRA `(.L_x_2) ;  /* 0x0000000000107947 */ /* 0x000fea0003800000 */
.L_x_1:
[----:B------:R-:W-:Y:S01]  /*02c0*/  IMAD.MOV.U32 R3, RZ, RZ, -0x1 ;  /* 0xffffffffff037424 */ /* 0x000fe200078e00ff */
[----:B------:R-:W-:-:S04]  /*02d0*/  MOV R2, 0x300 ;  /* 0x0000030000027802 */ /* 0x000fc80000000f00 */
[----:B------:R2:W-:Y:S03]  /*02e0*/  STS [UR4], R3 ;  /* 0x00000003ff007988 */ /* 0x0005e60008000804 */
[----:B-12---:R-:W-:Y:S05]  /*02f0*/  CALL.REL.NOINC `($__internal_1_$__cuda_sm10x_tcgen05_guardrail_trap_phase_invalid_during_alloc) ;  /* 0x0000002c00107944 */ /* 0x006fea0003c00000 */
.L_x_2:
[----:B------:R-:W-:Y:S05]  /*0300*/  WARPSYNC.ALL ;  /* 0x0000000000007948 */ /* 0x000fea0003800000 */
[----:B------:R-:W-:Y:S01]  /*0310*/  NOP ;  /* 0x0000000000007918 */ /* 0x000fe20000000000 */
.L_x_0:
[----:B------:R-:W3:Y:S08]  /*0320*/  S2UR UR4, SR_CgaCtaId ;  /* 0x00000000000479c3 */ /* 0x000ef00000008800 */
[----:B------:R-:W-:Y:S01]  /*0330*/  BAR.SYNC.DEFER_BLOCKING 0x0 ;  /* 0x0000000000007b1d */ /* 0x000fe20000010000 */
[----:B--2---:R-:W-:-:S05]  /*0340*/  LOP3.LUT R2, R0, 0x7f, RZ, 0xc0, !PT ;  /* 0x0000007f00027812 */ /* 0x004fca00078ec0ff */
[----:B------:R-:W-:Y:S02]  /*0350*/  UMOV UR8, 0x400 ;  /* 0x0000040000087882 */ /* 0x000fe40000000000 */
[----:B------:R-:W2:Y:S08]  /*0360*/  LDC R12, c[0x0][0x3a0] ;  /* 0x0000e800ff0c7b82 */ /* 0x000eb00000000800 */
[----:B------:R-:W4:Y:S01]  /*0370*/  S2UR UR15, SR_CTAID.Y ;  /* 0x00000000000f79c3 */ /* 0x000f220000002600 */
[----:B---3--:R-:W-:-:S09]  /*0380*/  ULEA UR8, UR4, UR8, 0x18 ;  /* 0x0000000804087291 */ /* 0x008fd2000f8ec0ff */
[----:B------:R-:W3:Y:S01]  /*0390*/  LDS R4, [UR8] ;  /* 0x00000008ff047984 */ /* 0x000ee20008000800 */
[----:B------:R-:W-:Y:S06]  /*03a0*/  BAR.SYNC.DEFER_BLOCKING 0x0 ;  /* 0x0000000000007b1d */ /* 0x000fec0000010000 */
[----:B------:R-:W-:Y:S05]  /*03b0*/  @P2 BRA `(.L_x_5) ;  /* 0x0000000000182947 */ /* 0x000fea0003800000 */
[----:B------:R-:W-:Y:S01]  /*03c0*/  ELECT P0, URZ, PT ;  /* 0x0000000000ff782f */ /* 0x000fe20003800000 */
[----:B------:R-:W-:Y:S01]  /*03d0*/  IMAD.MOV.U32 R3, RZ, RZ, 0x1 ;  /* 0x00000001ff037424 */ /* 0x000fe200078e00ff */
[----:B------:R-:W-:Y:S01]  /*03e0*/  UMOV UR5, 0x40 ;  /* 0x0000004000057882 */ /* 0x000fe20000000000 */
[----:B------:R-:W-:Y:S01]  /*03f0*/  UVIRTCOUNT.DEALLOC.SMPOOL 0x80 ;  /* 0x000000800000784c */ /* 0x000fe20000000000 */
[----:B------:R-:W-:-:S09]  /*0400*/  ULEA UR5, UR4, UR5, 0x18 ;  /* 0x0000000504057291 */ /* 0x000fd2000f8ec0ff */
[----:B------:R5:W-:Y:S03]  /*0410*/  @P0 STS.U8 [UR5], R3 ;  /* 0x00000003ff000988 */ /* 0x000be60008000005 */
.L_x_5:
[----:B------:R-:W5:Y:S01]  /*0420*/  S2UR UR4, SR_CTAID.Z ;  /* 0x00000000000479c3 */ /* 0x000f620000002700 */
[----:B------:R-:W4:Y:S01]  /*0430*/  LDCU UR5, c[0x0][0x370] ;  /* 0x00006e00ff0577ac */ /* 0x000f220008000800 */
[----:B------:R-:W-:Y:S01]  /*0440*/  ISETP.GE.U32.AND P0, PT, R2, 0x20, PT ;  /* 0x000000200200780c */ /* 0x000fe20003f06070 */
[----:B--2---:R-:W-:Y:S01]  /*0450*/  VIADD R6, R12, 0xffffffff ;  /* 0xffffffff0c067836 */ /* 0x004fe20000000000 */
[C---:B------:R-:W-:Y:S01]  /*0460*/  ISETP.NE.U32.AND P3, PT, R2.reuse, RZ, PT ;  /* 0x000000ff0200720c */ /* 0x040fe20003f65070 */
[----:B------:R-:W5:Y:S02]  /*0470*/  LDCU UR6, c[0x0][0x374] ;  /* 0x00006e80ff0677ac */ /* 0x000f640008000800 */
[----:B-----5:R-:W-:Y:S01]  /*0480*/  LEA R3, R2, UR8, 0x2 ;  /* 0x0000000802037c11 */ /* 0x020fe2000f8e10ff */
[----:B------:R-:W-:Y:S01]  /*0490*/  BSSY.RECONVERGENT B0, `(.L_x_6) ;  /* 0x0000015000007945 */ /* 0x000fe20003800200 */
[----:B------:R-:W4:Y:S01]  /*04a0*/  S2UR UR7, SR_CTAID.X ;  /* 0x00000000000779c3 */ /* 0x000f220000002500 */
[----:B------:R-:W2:Y:S01]  /*04b0*/  LDCU.64 UR20, c[0x0][0x3c0] ;  /* 0x00007800ff1477ac */ /* 0x000ea20008000a00 */
[----:B---3--:R-:W-:-:S04]  /*04c0*/  R2UR UR23, R4 ;  /* 0x00000000041772ca */ /* 0x008fc800000e0000 */
[----:B------:R3:W-:Y:S02]  /*04d0*/  @!P0 STS [R3], RZ ;  /* 0x000000ff03008388 */ /* 0x0007e40000000800 */
[----:B------:R-:W5:Y:S01]  /*04e0*/  LDC R7, c[0x0][0x398] ;  /* 0x0000e600ff077b82 */ /* 0x000f620000000800 */
[----:B------:R-:W-:Y:S01]  /*04f0*/  NOP ;  /* 0x0000000000007918 */ /* 0x000fe20000000000 */
[----:B------:R3:W-:Y:S01]  /*0500*/  @!P3 STS [UR8+0x20], R6 ;  /* 0x00002006ff00b988 */ /* 0x0007e20008000808 */
[----:B----4-:R-:W-:-:S04]  /*0510*/  UIMAD UR4, UR4, UR6, UR15 ;  /* 0x00000006040472a4 */ /* 0x010fc8000f8e020f */
[----:B------:R-:W-:-:S04]  /*0520*/  UIMAD UR4, UR4, UR5, UR7 ;  /* 0x00000005040472a4 */ /* 0x000fc8000f8e0207 */
[----:B------:R-:W-:-:S04]  /*0530*/  UIMAD UR4, UR4, 0x180, URZ ;  /* 0x00000180040478a4 */ /* 0x000fc8000f8e02ff */
[----:B--2---:R-:W-:Y:S01]  /*0540*/  UIADD3 UR24, UP0, UPT, UR4, UR20, URZ ;  /* 0x0000001404187290 */ /* 0x004fe2000ff1e0ff */
[----:B-----5:R-:W-:-:S03]  /*0550*/  VIADD R7, R7, 0xffffffff ;  /* 0xffffffff07077836 */ /* 0x020fc60000000000 */
[----:B------:R-:W-:Y:S01]  /*0560*/  ULEA.HI.X.SX32 UR25, UR4, UR21, 0x1, UP0 ;  /* 0x0000001504197291 */ /* 0x000fe200080f0eff */
[----:B---3--:R-:W-:Y:S11]  /*0570*/  @P3 BRA `(.L_x_7) ;  /* 0x0000000000183947 */ /* 0x008ff60003800000 */
[----:B------:R-:W2:Y:S01]  /*0580*/  LDS R4, [UR8+0x8] ;  /* 0x00000808ff047984 */ /* 0x000ea20008000800 */
[----:B------:R-:W3:Y:S01]  /*0590*/  LDC.64 R8, c[0x0][0x380] ;  /* 0x0000e000ff087b82 */ /* 0x000ee20000000a00 */
[----:B------:R-:W-:Y:S02]  /*05a0*/  IMAD.MOV.U32 R5, RZ, RZ, 0x70 ;  /* 0x00000070ff057424 */ /* 0x000fe400078e00ff */
[----:B---3--:R3:W-:Y:S03]  /*05b0*/  STS.64 [UR8], R8 ;  /* 0x00000008ff007988 */ /* 0x0087e60008000a08 */
[----:B--2---:R-:W-:-:S05]  /*05c0*/  LOP3.LUT R4, R4, 0x10, R5, 0xd8, !PT ;  /* 0x0000001004047812 */ /* 0x004fca00078ed805 */
[----:B------:R3:W-:Y:S02]  /*05d0*/  STS [UR8+0x8], R4 ;  /* 0x00000804ff007988 */ /* 0x0007e40008000808 */
.L_x_7:
[----:B------:R-:W-:Y:S05]  /*05e0*/  BSYNC.RECONVERGENT B0 ;  /* 0x0000000000007941 */ /* 0x000fea0003800200 */
.L_x_6:
[----:B------:R-:W-:Y:S04]  /*05f0*/  BSSY.RECONVERGENT B0, `(.L_x_8) ;  /* 0x000000a000007945 */ /* 0x000fe80003800200 */
[----:B------:R-:W-:Y:S05]  /*0600*/  @P3 BRA `(.L_x_9) ;  /* 0x0000000000203947 */ /* 0x000fea0003800000 */
[----:B---3--:R-:W2:Y:S01]  /*0610*/  LDS R4, [UR8+0x34] ;  /* 0x00003408ff047984 */ /* 0x008ea20008000800 */
[----:B------:R-:W-:Y:S02]  /*0620*/  IMAD.MOV.U32 R5, RZ, RZ, 0x1f000000 ;  /* 0x1f000000ff057424 */ /* 0x000fe400078e00ff */
[----:B------:R-:W-:Y:S01]  /*0630*/  @!P3 IMAD.MOV.U32 R8, RZ, RZ, 0x7f ;  /* 0x0000007fff08b424 */ /* 0x000fe200078e00ff */
[----:B------:R-:W3:Y:S02]  /*0640*/  @!P3 LDS R9, [UR8+0x38] ;  /* 0x00003808ff09b984 */ /* 0x000ee40008000800 */
[----:B--2---:R-:W-:Y:S02]  /*0650*/  LOP3.LUT R4, R4, 0xff000000, R5, 0xb8, !PT ;  /* 0xff00000004047812 */ /* 0x004fe400078eb805 */
[----:B---3--:R-:W-:-:S03]  /*0660*/  @!P3 LOP3.LUT R5, R9, 0xff, R8, 0xb8, !PT ;  /* 0x000000ff0905b812 */ /* 0x008fc600078eb808 */
[----:B------:R2:W-:Y:S04]  /*0670*/  STS [UR8+0x34], R4 ;  /* 0x00003404ff007988 */ /* 0x0005e80008000808 */
[----:B------:R2:W-:Y:S02]  /*0680*/  @!P3 STS [UR8+0x38], R5 ;  /* 0x00003805ff00b988 */ /* 0x0005e40008000808 */
.L_x_9:
[----:B------:R-:W-:Y:S05]  /*0690*/  BSYNC.RECONVERGENT B0 ;  /* 0x0000000000007941 */ /* 0x000fea0003800200 */
.L_x_8:
[----:B------:R-:W-:Y:S04]  /*06a0*/  BSSY.RECONVERGENT B0, `(.L_x_10) ;  /* 0x000000a000007945 */ /* 0x000fe80003800200 */
[----:B------:R-:W-:Y:S05]  /*06b0*/  @P3 BRA `(.L_x_11) ;  /* 0x0000000000203947 */ /* 0x000fea0003800000 */
[----:B--23--:R-:W2:Y:S01]  /*06c0*/  LDS R4, [UR8+0x1c] ;  /* 0x00001c08ff047984 */ /* 0x00cea20008000800 */
[----:B------:R-:W3:Y:S03]  /*06d0*/  LDC.64 R10, c[0x0][0x3a8] ;  /* 0x0000ea00ff0a7b82 */ /* 0x000ee60000000a00 */
[----:B------:R4:W-:Y:S01]  /*06e0*/  STS [UR8+0x24], R7 ;  /* 0x00002407ff007988 */ /* 0x0009e20008000808 */
[--C-:B---3--:R-:W-:Y:S02]  /*06f0*/  SHF.R.U32.HI R9, RZ, 0x4, R11.reuse ;  /* 0x00000004ff097819 */ /* 0x108fe4000001160b */
[----:B------:R-:W-:-:S05]  /*0700*/  SHF.R.U64 R5, R10, 0x4, R11 ;  /* 0x000000040a057819 */ /* 0x000fca000000120b */
[----:B------:R4:W-:Y:S01]  /*0710*/  STS [UR8+0xc], R5 ;  /* 0x00000c05ff007988 */ /* 0x0009e20008000808 */
[----:B--2---:R-:W-:-:S05]  /*0720*/  LOP3.LUT R4, R4, 0xf, R9, 0xb8, !PT ;  /* 0x0000000f04047812 */ /* 0x004fca00078eb809 */
[----:B------:R4:W-:Y:S02]  /*0730*/  STS [UR8+0x1c], R4 ;  /* 0x00001c04ff007988 */ /* 0x0009e40008000808 */
.L_x_11:
[----:B------:R-:W-:Y:S05]  /*0740*/  BSYNC.RECONVERGENT B0 ;  /* 0x0000000000007941 */ /* 0x000fea0003800200 */
.L_x_10:
[----:B------:R-:W-:Y:S04]  /*0750*/  BSSY.RECONVERGENT B1, `(.L_x_12) ;  /* 0x000001d000017945 */ /* 0x000fe80003800200 */
[----:B------:R-:W-:Y:S04]  /*0760*/  BSSY.RELIABLE B0, `(.L_x_13) ;  /* 0x0000018000007945 */ /* 0x000fe80003800100 */
[----:B------:R-:W-:Y:S05]  /*0770*/  @P3 BRA `(.L_x_14) ;  /* 0x00000000001c3947 */ /* 0x000fea0003800000 */
[----:B--234-:R-:W2:Y:S02]  /*0780*/  LDS R4, [UR8+0x34] ;  /* 0x00003408ff047984 */ /* 0x01cea40008000800 */
[----:B--2---:R-:W-:-:S05]  /*0790*/  LOP3.LUT R4, R4, 0x7, RZ, 0xb8, !PT ;  /* 0x0000000704047812 */ /* 0x004fca00078eb8ff */
[----:B------:R2:W-:Y:S01]  /*07a0*/  STS [UR8+0x34], R4 ;  /* 0x00003404ff007988 */ /* 0x0005e20008000808 */
[----:B------:R-:W-:Y:S05]  /*07b0*/  @P3 BRA `(.L_x_15) ;  /* 0x00000000001c3947 */ /* 0x000fea0003800000 */
[----:B--2---:R-:W2:Y:S02]  /*07c0*/  LDS R4, [UR8+0x34] ;  /* 0x00003408ff047984 */ /* 0x004ea40008000800 */
[----:B--2---:R-:W-:-:S05]  /*07d0*/  LOP3.LUT R4, R4, 0x38, RZ, 0xb8, !PT ;  /* 0x0000003804047812 */ /* 0x004fca00078eb8ff */
[----:B------:R5:W-:Y:S02]  /*07e0*/  STS [UR8+0x34], R4 ;  /* 0x00003404ff007988 */ /* 0x000be40008000808 */
.L_x_14:
[----:B------:R-:W-:Y:S05]  /*07f0*/  @P3 BRA `(.L_x_16) ;  /* 0x00000000001c3947 */ /* 0x000fea0003800000 */
[----:B--2345:R-:W2:Y:S02]  /*0800*/  LDS R4, [UR8+0x8] ;  /* 0x00000808ff047984 */ /* 0x03cea40008000800 */
[----:B--2---:R-:W-:-:S05]  /*0810*/  LOP3.LUT R4, R4, 0x780, RZ, 0xb8, !PT ;  /* 0x0000078004047812 */ /* 0x004fca00078eb8ff */
[----:B------:R3:W-:Y:S02]  /*0820*/  STS [UR8+0x8], R4 ;  /* 0x00000804ff007988 */ /* 0x0007e40008000808 */
.L_x_15:
[----:B------:R-:W-:Y:S05]  /*0830*/  @P3 BRA `(.L_x_17) ;  /* 0x0000000000283947 */ /* 0x000fea0003800000 */
[----:B--23--:R-:W2:Y:S02]  /*0840*/  LDS R4, [UR8+0x8] ;  /* 0x00000808ff047984 */ /* 0x00cea40008000800 */
[----:B--2---:R-:W-:-:S05]  /*0850*/  LOP3.LUT R4, R4, 0x1800, RZ, 0xb8, !PT ;  /* 0x0000180004047812 */ /* 0x004fca00078eb8ff */
[----:B------:R2:W-:Y:S02]  /*0860*/  STS [UR8+0x8], R4 ;  /* 0x00000804ff007988 */ /* 0x0005e40008000808 */
.L_x_16:
[----:B------:R-:W-:Y:S05]  /*0870*/  @P3 BREAK.RELIABLE B0 ;  /* 0x0000000000003942 */ /* 0x000fea0003800100 */
[----:B------:R-:W-:Y:S05]  /*0880*/  @P3 BRA `(.L_x_18) ;  /* 0x0000000000243947 */ /* 0x000fea0003800000 */
[----:B--2-4-:R-:W2:Y:S01]  /*0890*/  LDS R5, [UR8+0x8] ;  /* 0x00000808ff057984 */ /* 0x014ea20008000800 */
[----:B---3-5:R-:W-:-:S05]  /*08a0*/  IMAD.MOV.U32 R4, RZ, RZ, 0x6000 ;  /* 0x00006000ff047424 */ /* 0x028fca00078e00ff */
[----:B--2---:R-:W-:-:S04]  /*08b0*/  LOP3.LUT R4, R5, 0x2000, R4, 0xd8, !PT ;  /* 0x0000200005047812 */ /* 0x004fc800078ed804 */
[----:B------:R-:W-:-:S05]  /*08c0*/  LOP3.LUT R4, R4, 0x400000, RZ, 0xb8, !PT ;  /* 0x0040000004047812 */ /* 0x000fca00078eb8ff */
[----:B------:R4:W-:Y:S02]  /*08d0*/  STS [UR8+0x8], R4 ;  /* 0x00000804ff007988 */ /* 0x0009e40008000808 */
.L_x_17:
[----:B------:R-:W-:Y:S05]  /*08e0*/  BSYNC.RELIABLE B0 ;  /* 0x0000000000007941 */ /* 0x000fea0003800100 */
.L_x_13:
[----:B--234-:R-:W2:Y:S02]  /*08f0*/  @!P3 LDS R4, [UR8+0x8] ;  /* 0x00000808ff04b984 */ /* 0x01cea40008000800 */
[----:B--2---:R-:W-:-:S05]  /*0900*/  @!P3 LOP3.LUT R4, R4, 0x8000, RZ, 0xb8, !PT ;  /* 0x000080000404b812 */ /* 0x004fca00078eb8ff */
[----:B------:R2:W-:Y:S02]  /*0910*/  @!P3 STS [UR8+0x8], R4 ;  /* 0x00000804ff00b988 */ /* 0x0005e40008000808 */
.L_x_18:
[----:B------:R-:W-:Y:S05]  /*0920*/  BSYNC.RECONVERGENT B1 ;  /* 0x0000000000017941 */ /* 0x000fea0003800200 */
.L_x_12:
[----:B------:R-:W-:Y:S05]  /*0930*/  WARPSYNC.ALL ;  /* 0x0000000000007948 */ /* 0x000fea0003800000 */
[----:B------:R-:W-:Y:S01]  /*0940*/  NOP ;  /* 0x0000000000007918 */ /* 0x000fe20000000000 */
[----:B------:R-:W-:Y:S05]  /*0950*/  @P0 BRA `(.L_x_19) ;  /* 0x0000000000300947 */ /* 0x000fea0003800000 */
[----:B--2345:R-:W2:Y:S01]  /*0960*/  S2R R4, SR_LANEID ;  /* 0x0000000000047919 */ /* 0x03cea20000000000 */
[----:B------:R-:W-:Y:S05]  /*0970*/  WARPSYNC.ALL ;  /* 0x0000000000007948 */ /* 0x000fea0003800000 */
[----:B------:R-:W-:Y:S01]  /*0980*/  NOP ;  /* 0x0000000000007918 */ /* 0x000fe20000000000 */
[----:B--2---:R-:W-:-:S05]  /*0990*/  IMAD.SHL.U32 R8, R4, 0x4, RZ ;  /* 0x0000000404087824 */ /* 0x004fca00078e00ff */
[----:B------:R-:W2:Y:S01]  /*09a0*/  LDS R9, [R8+UR8] ;  /* 0x0000000808097984 */ /* 0x000ea20008000800 */
[----:B------:R-:W-:-:S05]  /*09b0*/  IADD3 R4, P1, PT, R8, UR24, RZ ;  /* 0x0000001808047c10 */ /* 0x000fca000ff3e0ff */
[----:B------:R-:W-:-:S05]  /*09c0*/  IMAD.X R5, RZ, RZ, UR25, P1 ;  /* 0x00000019ff057e24 */ /* 0x000fca00088e06ff */
[----:B--2---:R2:W3:Y:S01]  /*09d0*/  ATOMG.E.EXCH.STRONG.GPU PT, RZ, [R4], R9 ;  /* 0x0000000904ff73a8 */ /* 0x0044e200041ee100 */
[----:B------:R-:W-:-:S04]  /*09e0*/  DEPBAR {5,4,3,2,1,0} ;  /* 0x0000003f0000791a */ /* 0x000fc80000000000 */
[----:B------:R-:W4:Y:S02]  /*09f0*/  CCTL.E.C.LDCU.IV.DEEP [UR24] ;  /* 0x0000000018007540 */ /* 0x000f240009c08000 */
[----:B----4-:R2:W-:Y:S01]  /*0a00*/  UTMACCTL.IV [UR24] ;  /* 0x00000000180079b9 */ /* 0x0105e20008000000 */
[----:B------:R-:W-:Y:S01]  /*0a10*/  NOP ;  /* 0x0000000000007918 */ /* 0x000fe20000000000 */
.L_x_19:
[----:B------:R-:W-:Y:S05]  /*0a20*/  @P0 BRA `(.L_x_20) ;  /* 0x00000000000c0947 */ /* 0x000fea0003800000 */
[----:B------:R0:W-:Y:S01]  /*0a30*/  UTMACMDFLUSH ;  /* 0x00000000000079b7 */ /* 0x0001e20000000000 */
[----:B------:R-:W-:Y:S05]  /*0a40*/  @P0 BRA `(.L_x_20) ;  /* 0x0000000000040947 */ /* 0x000fea0003800000 */
[----:B------:R-:W-:-:S04]  /*0a50*/  DEPBAR.LE SB0, 0x0 ;  /* 0x000080000000791a */ /* 0x000fc80000000000 */
.L_x_20:
[----:B------:R-:W-:Y:S05]  /*0a60*/  WARPSYNC.ALL ;  /* 0x0000000000007948 */ /* 0x000fea0003800000 */
[----:B------:R-:W-:Y:S01]  /*0a70*/  NOP ;  /* 0x0000000000007918 */ /* 0x000fe20000000000 */
[----:B---3--:R-:W-:Y:S06]  /*0a80*/  BAR.SYNC.DEFER_BLOCKING 0x0 ;  /* 0x0000000000007b1d */ /* 0x008fec0000010000 */
[----:B------:R-:W-:Y:S02]  /*0a90*/  BSSY.RECONVERGENT B1, `(.L_x_21) ;  /* 0x000000b000017945 */ /* 0x000fe40003800200 */
[----:B------:R-:W-:Y:S06]  /*0aa0*/  BAR.SYNC.DEFER_BLOCKING 0x0 ;  /* 0x0000000000007b1d */ /* 0x000fec0000010000 */
[----:B------:R3:W-:Y:S01]  /*0ab0*/  @!P0 STS [R3], RZ ;  /* 0x000000ff03008388 */ /* 0x0007e20000000800 */
[----:B------:R-:W-:Y:S01]  /*0ac0*/  NOP ;  /* 0x0000000000007918 */ /* 0x000fe20000000000 */
[----:B------:R-:W-:Y:S05]  /*0ad0*/  @P3 BRA `(.L_x_22) ;  /* 0x0000000000183947 */ /* 0x000fea0003800000 */
[----:B--2-45:R-:W2:Y:S01]  /*0ae0*/  LDS R4, [UR8+0x8] ;  /* 0x00000808ff047984 */ /* 0x034ea20008000800 */
[----:B------:R-:W4:Y:S01]  /*0af0*/  LDC.64 R8, c[0x0][0x388] ;  /* 0x0000e200ff087b82 */ /* 0x000f220000000a00 */
[----:B------:R-:W-:Y:S02]  /*0b00*/  IMAD.MOV.U32 R5, RZ, RZ, 0x70 ;  /* 0x00000070ff057424 */ /* 0x000fe400078e00ff */
[----:B----4-:R4:W-:Y:S03]  /*0b10*/  STS.64 [UR8], R8 ;  /* 0x00000008ff007988 */ /* 0x0109e60008000a08 */
[----:B--2---:R-:W-:-:S05]  /*0b20*/  LOP3.LUT R4, R4, 0x10, R5, 0xd8, !PT ;  /* 0x0000001004047812 */ /* 0x004fca00078ed805 */
[----:B------:R4:W-:Y:S02]  /*0b30*/  STS [UR8+0x8], R4 ;  /* 0x00000804ff007988 */ /* 0x0009e40008000808 */
.L_x_22:
[----:B--2---:R-:W-:Y:S05]  /*0b40*/  BSYNC.RECONVERGENT B1 ;  /* 0x0000000000017941 */ /* 0x004fea0003800200 */
.L_x_21:
[----:B------:R-:W-:Y:S04]  /*0b50*/  BSSY.RECONVERGENT B2, `(.L_x_23) ;  /* 0x000000f000027945 */ /* 0x000fe80003800200 */
[----:B------:R-:W-:Y:S04]  /*0b60*/  BSSY.RELIABLE B1, `(.L_x_24) ;  /* 0x000000c000017945 */ /* 0x000fe80003800100 */
[----:B------:R-:W-:Y:S05]  /*0b70*/  @P3 BRA `(.L_x_25) ;  /* 0x0000000000283947 */ /* 0x000fea0003800000 */
[----:B----45:R-:W2:Y:S01]  /*0b80*/  LDS R4, [UR8+0x34] ;  /* 0x00003408ff047984 */ /* 0x030ea20008000800 */
[----:B------:R-:W-:Y:S01]  /*0b90*/  IMAD.MOV.U32 R5, RZ, RZ, 0x1f000000 ;  /* 0x1f000000ff057424 */ /* 0x000fe200078e00ff */
[----:B------:R-:W-:Y:S05]  /*0ba0*/  @P3 BREAK.RELIABLE B1 ;  /* 0x0000000000013942 */ /* 0x000fea0003800100 */
[----:B--2---:R-:W-:-:S05]  /*0bb0*/  LOP3.LUT R4, R4, 0xff000000, R5, 0xb8, !PT ;  /* 0xff00000004047812 */ /* 0x004fca00078eb805 */
[----:B------:R2:W-:Y:S01]  /*0bc0*/  STS [UR8+0x34], R4 ;  /* 0x00003404ff007988 */ /* 0x0005e20008000808 */
[----:B------:R-:W-:Y:S05]  /*0bd0*/  @P3 BRA `(.L_x_26) ;  /* 0x0000000000183947 */ /* 0x000fea0003800000 */
[----:B--2---:R-:W2:Y:S01]  /*0be0*/  LDS R4, [UR8+0x38] ;  /* 0x00003808ff047984 */ /* 0x004ea20008000800 */
[----:B------:R-:W-:-:S05]  /*0bf0*/  IMAD.MOV.U32 R5, RZ, RZ, 0xff ;  /* 0x000000ffff057424 */ /* 0x000fca00078e00ff */
[----:B--2---:R-:W-:-:S05]  /*0c00*/  LOP3.LUT R4, R4, 0xff, R5, 0xb8, !PT ;  /* 0x000000ff04047812 */ /* 0x004fca00078eb805 */
[----:B------:R2:W-:Y:S02]  /*0c10*/  STS [UR8+0x38], R4 ;  /* 0x00003804ff007988 */ /* 0x0005e40008000808 */
.L_x_25:
[----:B------:R-:W-:Y:S05]  /*0c20*/  BSYNC.RELIABLE B1 ;  /* 0x0000000000017941 */ /* 0x000fea0003800100 */
.L_x_24:
[----:B------:R2:W-:Y:S02]  /*0c30*/  @!P3 STS [UR8+0x20], R6 ;  /* 0x00002006ff00b988 */ /* 0x0005e40008000808 */
.L_x_26:
[----:B------:R-:W-:Y:S05]  /*0c40*/  BSYNC.RECONVERGENT B2 ;  /* 0x0000000000027941 */ /* 0x000fea0003800200 */
.L_x_23:
[----:B------:R-:W-:Y:S05]  /*0c50*/  WARPSYNC.ALL ;  /* 0x0000000000007948 */ /* 0x000fea0003800000 */
[----:B------:R-:W-:Y:S01]  /*0c60*/  NOP ;  /* 0x0000000000007918 */ /* 0x000fe20000000000 */
[----:B--2---:R-:W2:Y:S01]  /*0c70*/  LDC R6, c[0x0][0x39c] ;  /* 0x0000e700ff067b82 */ /* 0x004ea20000000800 */
[----:B------:R-:W-:Y:S01]  /*0c80*/  BSSY.RECONVERGENT B2, `(.L_x_27) ;  /* 0x000000b000027945 */ /* 0x000fe20003800200 */
[----:B--2---:R-:W-:-:S03]  /*0c90*/  VIADD R6, R6, 0xffffffff ;  /* 0xffffffff06067836 */ /* 0x004fc60000000000 */
[----:B------:R-:W-:Y:S05]  /*0ca0*/  @P3 BRA `(.L_x_28) ;  /* 0x0000000000203947 */ /* 0x000fea0003800000 */
[----:B----45:R-:W2:Y:S01]  /*0cb0*/  LDS R4, [UR8+0x1c] ;  /* 0x00001c08ff047984 */ /* 0x030ea20008000800 */
[----:B------:R-:W4:Y:S03]  /*0cc0*/  LDC.64 R10, c[0x0][0x3b0] ;  /* 0x0000ec00ff0a7b82 */ /* 0x000f260000000a00 */
[----:B------:R5:W-:Y:S01]  /*0cd0*/  STS [UR8+0x24], R6 ;  /* 0x00002406ff007988 */ /* 0x000be20008000808 */
[--C-:B----4-:R-:W-:Y:S02]  /*0ce0*/  SHF.R.U32.HI R9, RZ, 0x4, R11.reuse ;  /* 0x00000004ff097819 */ /* 0x110fe4000001160b */
[----:B------:R-:W-:-:S05]  /*0cf0*/  SHF.R.U64 R5, R10, 0x4, R11 ;  /* 0x000000040a057819 */ /* 0x000fca000000120b */
[----:B------:R5:W-:Y:S01]  /*0d00*/  STS [UR8+0xc], R5 ;  /* 0x00000c05ff007988 */ /* 0x000be20008000808 */
[----:B--2---:R-:W-:-:S05]  /*0d10*/  LOP3.LUT R4, R4, 0xf, R9, 0xb8, !PT ;  /* 0x0000000f04047812 */ /* 0x004fca00078eb809 */
[----:B------:R5:W-:Y:S02]  /*0d20*/  STS [UR8+0x1c], R4 ;  /* 0x00001c04ff007988 */ /* 0x000be40008000808 */
.L_x_28:
[----:B------:R-:W-:Y:S05]  /*0d30*/  BSYNC.RECONVERGENT B2 ;  /* 0x0000000000027941 */ /* 0x000fea0003800200 */
.L_x_27:
[----:B------:R-:W-:Y:S04]  /*0d40*/  BSSY.RECONVERGENT B3, `(.L_x_29) ;  /* 0x000001d000037945 */ /* 0x000fe80003800200 */
[----:B------:R-:W-:Y:S04]  /*0d50*/  BSSY.RELIABLE B2, `(.L_x_30) ;  /* 0x0000018000027945 */ /* 0x000fe80003800100 */
[----:B------:R-:W-:Y:S05]  /*0d60*/  @P3 BRA `(.L_x_31) ;  /* 0x00000000001c3947 */ /* 0x000fea0003800000 */
[----:B----45:R-:W2:Y:S02]  /*0d70*/  LDS R4, [UR8+0x34] ;  /* 0x00003408ff047984 */ /* 0x030ea40008000800 */
[----:B--2---:R-:W-:-:S05]  /*0d80*/  LOP3.LUT R4, R4, 0x7, RZ, 0xb8, !PT ;  /* 0x0000000704047812 */ /* 0x004fca00078eb8ff */
[----:B------:R2:W-:Y:S01]  /*0d90*/  STS [UR8+0x34], R4 ;  /* 0x00003404ff007988 */ /* 0x0005e20008000808 */
[----:B------:R-:W-:Y:S05]  /*0da0*/  @P3 BRA `(.L_x_32) ;  /* 0x00000000001c3947 */ /* 0x000fea0003800000 */
[----:B--2---:R-:W2:Y:S02]  /*0db0*/  LDS R4, [UR8+0x34] ;  /* 0x00003408ff047984 */ /* 0x004ea40008000800 */
[----:B--2---:R-:W-:-:S05]  /*0dc0*/  LOP3.LUT R4, R4, 0x38, RZ, 0xb8, !PT ;  /* 0x0000003804047812 */ /* 0x004fca00078eb8ff */
[----:B------:R2:W-:Y:S02]  /*0dd0*/  STS [UR8+0x34], R4 ;  /* 0x00003404ff007988 */ /* 0x0005e40008000808 */
.L_x_31:
[----:B------:R-:W-:Y:S05]  /*0de0*/  @P3 BRA `(.L_x_33) ;  /* 0x00000000001c3947 */ /* 0x000fea0003800000 */
[----:B--2-45:R-:W2:Y:S02]  /*0df0*/  LDS R4, [UR8+0x8] ;  /* 0x00000808ff047984 */ /* 0x034ea40008000800 */
[----:B--2---:R-:W-:-:S05]  /*0e00*/  LOP3.LUT R4, R4, 0x780, RZ, 0xb8, !PT ;  /* 0x0000078004047812 */ /* 0x004fca00078eb8ff */
[----:B------:R4:W-:Y:S02]  /*0e10*/  STS [UR8+0x8], R4 ;  /* 0x00000804ff007988 */ /* 0x0009e40008000808 */
.L_x_32:
[----:B------:R-:W-:Y:S05]  /*0e20*/  @P3 BRA `(.L_x_34) ;  /* 0x0000000000283947 */ /* 0x000fea0003800000 */
[----:B--2-4-:R-:W2:Y:S02]  /*0e30*/  LDS R4, [UR8+0x8] ;  /* 0x00000808ff047984 */ /* 0x014ea40008000800 */
[----:B--2---:R-:W-:-:S05]  /*0e40*/  LOP3.LUT R4, R4, 0x1800, RZ, 0xb8, !PT ;  /* 0x0000180004047812 */ /* 0x004fca00078eb8ff */
[----:B------:R2:W-:Y:S02]  /*0e50*/  STS [UR8+0x8], R4 ;  /* 0x00000804ff007988 */ /* 0x0005e40008000808 */
.L_x_33:
[----:B------:R-:W-:Y:S05]  /*0e60*/  @P3 BREAK.RELIABLE B2 ;  /* 0x0000000000023942 */ /* 0x000fea0003800100 */
[----:B------:R-:W-:Y:S05]  /*0e70*/  @P3 BRA `(.L_x_35) ;  /* 0x0000000000243947 */ /* 0x000fea0003800000 */
[----:B--2-45:R-:W2:Y:S01]  /*0e80*/  LDS R4, [UR8+0x8] ;  /* 0x00000808ff047984 */ /* 0x034ea20008000800 */
[----:B------:R-:W-:-:S05]  /*0e90*/  IMAD.MOV.U32 R5, RZ, RZ, 0x6000 ;  /* 0x00006000ff057424 */ /* 0x000fca00078e00ff */
[----:B--2---:R-:W-:-:S04]  /*0ea0*/  LOP3.LUT R4, R4, 0x2000, R5, 0xd8, !PT ;  /* 0x0000200004047812 */ /* 0x004fc800078ed805 */
[----:B------:R-:W-:-:S05]  /*0eb0*/  LOP3.LUT R4, R4, 0x400000, RZ, 0xb8, !PT ;  /* 0x0040000004047812 */ /* 0x000fca00078eb8ff */
[----:B------:R5:W-:Y:S02]  /*0ec0*/  STS [UR8+0x8], R4 ;  /* 0x00000804ff007988 */ /* 0x000be40008000808 */
.L_x_34:
[----:B------:R-:W-:Y:S05]  /*0ed0*/  BSYNC.RELIABLE B2 ;  /* 0x0000000000027941 */ /* 0x000fea0003800100 */
.L_x_30:
[----:B--2-45:R-:W2:Y:S02]  /*0ee0*/  @!P3 LDS R4, [UR8+0x8] ;  /* 0x00000808ff04b984 */ /* 0x034ea40008000800 */
[----:B--2---:R-:W-:-:S05]  /*0ef0*/  @!P3 LOP3.LUT R4, R4, 0x8000, RZ, 0xb8, !PT ;  /* 0x000080000404b812 */ /* 0x004fca00078eb8ff */
[----:B------:R2:W-:Y:S02]  /*0f00*/  @!P3 STS [UR8+0x8], R4 ;  /* 0x00000804ff00b988 */ /* 0x0005e40008000808 */
.L_x_35:
[----:B------:R-:W-:Y:S05]  /*0f10*/  BSYNC.RECONVERGENT B3 ;  /* 0x0000000000037941 */ /* 0x000fea0003800200 */
.L_x_29:
[----:B------:R-:W-:Y:S05]  /*0f20*/  WARPSYNC.ALL ;  /* 0x0000000000007948 */ /* 0x000fea0003800000 */
[----:B------:R-:W-:Y:S01]  /*0f30*/  NOP ;  /* 0x0000000000007918 */ /* 0x000fe20000000000 */
[----:B------:R-:W-:-:S04]  /*0f40*/  UIADD3 UR5, UPT, UPT, UR4, 0x80, URZ ;  /* 0x0000008004057890 */ /* 0x000fc8000fffe0ff */
[----:B------:R-:W-:-:S04]  /*0f50*/  UIADD3 UR26, UP0, UPT, UR5, UR20, URZ ;  /* 0x00000014051a7290 */ /* 0x000fc8000ff1e0ff */
[----:B------:R-:W-:Y:S01]  /*0f60*/  ULEA.HI.X.SX32 UR27, UR5, UR21, 0x1, UP0 ;  /* 0x00000015051b7291 */ /* 0x000fe200080f0eff */
[----:B------:R-:W-:Y:S11]  /*0f70*/  @P0 BRA `(.L_x_36) ;  /* 0x0000000000300947 */ /* 0x000ff60003800000 */
[----:B--2-45:R-:W2:Y:S01]  /*0f80*/  S2R R4, SR_LANEID ;  /* 0x0000000000047919 */ /* 0x034ea20000000000 */
[----:B------:R-:W-:Y:S05]  /*0f90*/  WARPSYNC.ALL ;  /* 0x0000000000007948 */ /* 0x000fea0003800000 */
[----:B------:R-:W-:Y:S01]  /*0fa0*/  NOP ;  /* 0x0000000000007918 */ /* 0x000fe20000000000 */
[----:B--2---:R-:W-:-:S05]  /*0fb0*/  IMAD.SHL.U32 R8, R4, 0x4, RZ ;  /* 0x0000000404087824 */ /* 0x004fca00078e00ff */
[----:B------:R-:W2:Y:S01]  /*0fc0*/  LDS R9, [R8+UR8] ;  /* 0x0000000808097984 */ /* 0x000ea20008000800 */
[----:B------:R-:W-:-:S05]  /*0fd0*/  IADD3 R4, P1, PT, R8, UR26, RZ ;  /* 0x0000001a08047c10 */ /* 0x000fca000ff3e0ff */
[----:B------:R-:W-:-:S05]  /*0fe0*/  IMAD.X R5, RZ, RZ, UR27, P1 ;  /* 0x0000001bff057e24 */ /* 0x000fca00088e06ff */
[----:B--2---:R2:W4:Y:S01]  /*0ff0*/  ATOMG.E.EXCH.STRONG.GPU PT, RZ, [R4], R9 ;  /* 0x0000000904ff73a8 */ /* 0x00452200041ee100 */
[----:B------:R-:W-:-:S04]  /*1000*/  DEPBAR {5,4,3,2,1,0} ;  /* 0x0000003f0000791a */ /* 0x000fc80000000000 */
[----:B------:R-:W5:Y:S02]  /*1010*/  CCTL.E.C.LDCU.IV.DEEP [UR26] ;  /* 0x000000001a007540 */ /* 0x000f640009c08000 */
[----:B-----5:R2:W-:Y:S01]  /*1020*/  UTMACCTL.IV [UR26] ;  /* 0x000000001a0079b9 */ /* 0x0205e20008000000 */
[----:B------:R-:W-:Y:S01]  /*1030*/  NOP ;  /* 0x0000000000007918 */ /* 0x000fe20000000000 */
.L_x_36:
[----:B------:R-:W-:Y:S05]  /*1040*/  @P0 BRA `(.L_x_37) ;  /* 0x00000000000c0947 */ /* 0x000fea0003800000 */
[----:B------:R0:W-:Y:S01]  /*1050*/  UTMACMDFLUSH ;  /* 0x00000000000079b7 */ /* 0x0001e20000000000 */
[----:B------:R-:W-:Y:S05]  /*1060*/  @P0 BRA `(.L_x_37) ;  /* 0x0000000000040947 */ /* 0x000fea0003800000 */
[----:B------:R-:W-:-:S04]  /*1070*/  DEPBAR.LE SB0, 0x0 ;  /* 0x000080000000791a */ /* 0x000fc80000000000 */
.L_x_37:
[----:B------:R-:W-:Y:S05]  /*1080*/  WARPSYNC.ALL ;  /* 0x0000000000007948 */ /* 0x000fea0003800000 */
[----:B------:R-:W-:Y:S01]  /*1090*/  NOP ;  /* 0x0000000000007918 */ /* 0x000fe20000000000 */
[----:B----4-:R-:W-:Y:S06]  /*10a0*/  BAR.SYNC.DEFER_BLOCKING 0x0 ;  /* 0x0000000000007b1d */ /* 0x010fec0000010000 */
[----:B------:R-:W-:Y:S02]  /*10b0*/  BSSY.RECONVERGENT B3, `(.L_x_38) ;  /* 0x000000b000037945 */ /* 0x000fe40003800200 */
[----:B------:R-:W-:Y:S06]  /*10c0*/  BAR.SYNC.DEFER_BLOCKING 0x0 ;  /* 0x0000000000007b1d */ /* 0x000fec0000010000 */
[----:B------:R4:W-:Y:S01]  /*10d0*/  @!P0 STS [R3], RZ ;  /* 0x000000ff03008388 */ /* 0x0009e20000000800 */
[----:B------:R-:W-:Y:S01]  /*10e0*/  NOP ;  /* 0x0000000000007918 */ /* 0x000fe20000000000 */
[----:B------:R-:W-:Y:S05]  /*10f0*/  @P3 BRA `(.L_x_39) ;  /* 0x0000000000183947 */ /* 0x000fea0003800000 */
[----:B---34-:R-:W3:Y:S01]  /*1100*/  LDS R3, [UR8+0x8] ;  /* 0x00000808ff037984 */ /* 0x018ee20008000800 */
[----:B--2---:R-:W2:Y:S01]  /*1110*/  LDC.64 R8, c[0x0][0x390] ;  /* 0x0000e400ff087b82 */ /* 0x004ea20000000a00 */
[----:B-----5:R-:W-:Y:S02]  /*1120*/  IMAD.MOV.U32 R4, RZ, RZ, 0x70 ;  /* 0x00000070ff047424 */ /* 0x020fe400078e00ff */
[----:B--2---:R2:W-:Y:S03]  /*1130*/  STS.64 [UR8], R8 ;  /* 0x00000008ff007988 */ /* 0x0045e60008000a08 */
[----:B---3--:R-:W-:-:S05]  /*1140*/  LOP3.LUT R3, R3, 0x10, R4, 0xd8, !PT ;  /* 0x0000001003037812 */ /* 0x008fca00078ed804 */
[----:B------:R2:W-:Y:S02]  /*1150*/  STS [UR8+0x8], R3 ;  /* 0x00000803ff007988 */ /* 0x0005e40008000808 */
.L_x_39:
[----:B--2---:R-:W-:Y:S05]  /*1160*/  BSYNC.RECONVERGENT B3 ;  /* 0x0000000000037941 */ /* 0x004fea0003800200 */
.L_x_38:
[----:B------:R-:W-:Y:S04]  /*1170*/  BSSY.RECONVERGENT B4, `(.L_x_40) ;  /* 0x0000033000047945 */ /* 0x000fe80003800200 */
[----:B------:R-:W-:Y:S04]  /*1180*/  BSSY.RELIABLE B3, `(.L_x_41) ;  /* 0x000002e000037945 */ /* 0x000fe80003800100 */
[----:B------:R-:W-:Y:S05]  /*1190*/  @P3 BRA `(.L_x_42) ;  /* 0x0000000000243947 */ /* 0x000fea0003800000 */
[----:B---34-:R-:W2:Y:S01]  /*11a0*/  LDS R3, [UR8+0x34] ;  /* 0x00003408ff037984 */ /* 0x018ea20008000800 */
[----:B-----5:R-:W-:-:S05]  /*11b0*/  IMAD.MOV.U32 R4, RZ, RZ, 0x7f000000 ;  /* 0x7f000000ff047424 */ /* 0x020fca00078e00ff */
[----:B--2---:R-:W-:-:S05]  /*11c0*/  LOP3.LUT R3, R3, 0xff000000, R4, 0xb8, !PT ;  /* 0xff00000003037812 */ /* 0x004fca00078eb804 */
[----:B------:R2:W-:Y:S01]  /*11d0*/  STS [UR8+0x34], R3 ;  /* 0x00003403ff007988 */ /* 0x0005e20008000808 */
[----:B------:R-:W-:Y:S05]  /*11e0*/  @P3 BRA `(.L_x_43) ;  /* 0x0000000000183947 */ /* 0x000fea0003800000 */
[----:B--2---:R-:W2:Y:S01]  /*11f0*/  LDS R3, [UR8+0x38] ;  /* 0x00003808ff037984 */ /* 0x004ea20008000800 */
[----:B------:R-:W-:-:S05]  /*1200*/  IMAD.MOV.U32 R4, RZ, RZ, 0x7f ;  /* 0x0000007fff047424 */ /* 0x000fca00078e00ff */
[----:B--2---:R-:W-:-:S05]  /*1210*/  LOP3.LUT R3, R3, 0xff, R4, 0xb8, !PT ;  /* 0x000000ff03037812 */ /* 0x004fca00078eb804 */
[----:B------:R2:W-:Y:S02]  /*1220*/  STS [UR8+0x38], R3 ;  /* 0x00003803ff007988 */ /* 0x0005e40008000808 */
.L_x_42:
[----:B------:R-:W-:Y:S05]  /*1230*/  @P3 BRA `(.L_x_44) ;  /* 0x00000000000c3947 */ /* 0x000fea0003800000 */
[----:B------:R2:W-:Y:S02]  /*1240*/  STS [UR8+0x20], R6 ;  /* 0x00002006ff007988 */ /* 0x0005e40008000808 */
.L_x_43:
[----:B------:R-:W-:Y:S05]  /*1250*/  @P3 BRA `(.L_x_45) ;  /* 0x0000000000243947 */ /* 0x000fea0003800000 */
[----:B------:R2:W-:Y:S02]  /*1260*/  STS [UR8+0x24], R7 ;  /* 0x00002407ff007988 */ /* 0x0005e40008000808 */
.L_x_44:
[----:B------:R-:W-:Y:S05]  /*1270*/  @P3 BRA `(.L_x_46) ;  /* 0x00000000002c3947 */ /* 0x000fea0003800000 */
[----:B--234-:R-:W2:Y:S01]  /*1280*/  LDS R3, [UR8+0x1c] ;  /* 0x00001c08ff037984 */ /* 0x01cea20008000800 */
[----:B-----5:R-:W3:Y:S02]  /*1290*/  LDC.64 R4, c[0x0][0x3b8] ;  /* 0x0000ee00ff047b82 */ /* 0x020ee40000000a00 */
[--C-:B---3--:R-:W-:Y:S02]  /*12a0*/  SHF.R.U32.HI R6, RZ, 0x4, R5.reuse ;  /* 0x00000004ff067819 */ /* 0x108fe40000011605 */
[----:B------:R-:W-:-:S05]  /*12b0*/  SHF.R.U64 R4, R4, 0x4, R5 ;  /* 0x0000000404047819 */ /* 0x000fca0000001205 */
[----:B------:R3:W-:Y:S01]  /*12c0*/  STS [UR8+0xc], R4 ;  /* 0x00000c04ff007988 */ /* 0x0007e20008000808 */
[----:B--2---:R-:W-:-:S05]  /*12d0*/  LOP3.LUT R3, R3, 0xf, R6, 0xb8, !PT ;  /* 0x0000000f03037812 */ /* 0x004fca00078eb806 */
[----:B------:R3:W-:Y:S02]  /*12e0*/  STS [UR8+0x1c], R3 ;  /* 0x00001c03ff007988 */ /* 0x0007e40008000808 */
.L_x_45:
[----:B------:R-:W-:Y:S05]  /*12f0*/  @P3 BRA `(.L_x_47) ;  /* 0x00000000001c3947 */ /* 0x000fea0003800000 */
[----:B--234-:R-:W2:Y:S02]  /*1300*/  LDS R3, [UR8+0x34] ;  /* 0x00003408ff037984 */ /* 0x01cea40008000800 */
[----:B--2---:R-:W-:-:S05]  /*1310*/  LOP3.LUT R3, R3, 0x7, RZ, 0xb8, !PT ;  /* 0x0000000703037812 */ /* 0x004fca00078eb8ff */
[----:B------:R2:W-:Y:S02]  /*1320*/  STS [UR8+0x34], R3 ;  /* 0x00003403ff007988 */ /* 0x0005e40008000808 */
.L_x_46:
[----:B------:R-:W-:Y:S05]  /*1330*/  @P3 BRA `(.L_x_48) ;  /* 0x00000000001c3947 */ /* 0x000fea0003800000 */
[----:B--234-:R-:W2:Y:S02]  /*1340*/  LDS R3, [UR8+0x34] ;  /* 0x00003408ff037984 */ /* 0x01cea40008000800 */
[----:B--2---:R-:W-:-:S05]  /*1350*/  LOP3.LUT R3, R3, 0x38, RZ, 0xb8, !PT ;  /* 0x0000003803037812 */ /* 0x004fca00078eb8ff */
[----:B------:R2:W-:Y:S02]  /*1360*/  STS [UR8+0x34], R3 ;  /* 0x00003403ff007988 */ /* 0x0005e40008000808 */
.L_x_47:
[----:B------:R-:W-:Y:S05]  /*1370*/  @P3 BRA `(.L_x_49) ;  /* 0x00000000001c3947 */ /* 0x000fea0003800000 */
[----:B--234-:R-:W2:Y:S02]  /*1380*/  LDS R3, [UR8+0x8] ;  /* 0x00000808ff037984 */ /* 0x01cea40008000800 */
[----:B--2---:R-:W-:-:S05]  /*1390*/  LOP3.LUT R3, R3, 0x780, RZ, 0xb8, !PT ;  /* 0x0000078003037812 */ /* 0x004fca00078eb8ff */
[----:B------:R2:W-:Y:S02]  /*13a0*/  STS [UR8+0x8], R3 ;  /* 0x00000803ff007988 */ /* 0x0005e40008000808 */
.L_x_48:
[----:B------:R-:W-:Y:S05]  /*13b0*/  @P3 BRA `(.L_x_50) ;  /* 0x0000000000283947 */ /* 0x000fea0003800000 */
[----:B--234-:R-:W2:Y:S02]  /*13c0*/  LDS R3, [UR8+0x8] ;  /* 0x00000808ff037984 */ /* 0x01cea40008000800 */
[----:B--2---:R-:W-:-:S05]  /*13d0*/  LOP3.LUT R3, R3, 0x1800, RZ, 0xb8, !PT ;  /* 0x0000180003037812 */ /* 0x004fca00078eb8ff */
[----:B------:R2:W-:Y:S02]  /*13e0*/  STS [UR8+0x8], R3 ;  /* 0x00000803ff007988 */ /* 0x0005e40008000808 */
.L_x_49:
[----:B------:R-:W-:Y:S05]  /*13f0*/  @P3 BREAK.RELIABLE B3 ;  /* 0x0000000000033942 */ /* 0x000fea0003800100 */
[----:B------:R-:W-:Y:S05]  /*1400*/  @P3 BRA `(.L_x_51) ;  /* 0x0000000000243947 */ /* 0x000fea0003800000 */
[----:B--234-:R-:W2:Y:S01]  /*1410*/  LDS R3, [UR8+0x8] ;  /* 0x00000808ff037984 */ /* 0x01cea20008000800 */
[----:B-----5:R-:W-:-:S05]  /*1420*/  IMAD.MOV.U32 R4, RZ, RZ, 0x6000 ;  /* 0x00006000ff047424 */ /* 0x020fca00078e00ff */
[----:B--2---:R-:W-:-:S04]  /*1430*/  LOP3.LUT R3, R3, 0x6000, R4, 0xd8, !PT ;  /* 0x0000600003037812 */ /* 0x004fc800078ed804 */
[----:B------:R-:W-:-:S05]  /*1440*/  LOP3.LUT R3, R3, 0x400000, RZ, 0xb8, !PT ;  /* 0x0040000003037812 */ /* 0x000fca00078eb8ff */
[----:B------:R2:W-:Y:S02]  /*1450*/  STS [UR8+0x8], R3 ;  /* 0x00000803ff007988 */ /* 0x0005e40008000808 */
.L_x_50:
[----:B------:R-:W-:Y:S05]  /*1460*/  BSYNC.RELIABLE B3 ;  /* 0x0000000000037941 */ /* 0x000fea0003800100 */
.L_x_41:
[----:B--234-:R-:W2:Y:S02]  /*1470*/  @!P3 LDS R3, [UR8+0x8] ;  /* 0x00000808ff03b984 */ /* 0x01cea40008000800 */
[----:B--2---:R-:W-:-:S05]  /*1480*/  @!P3 LOP3.LUT R3, R3, 0x8000, RZ, 0xb8, !PT ;  /* 0x000080000303b812 */ /* 0x004fca00078eb8ff */
[----:B------:R2:W-:Y:S02]  /*1490*/  @!P3 STS [UR8+0x8], R3 ;  /* 0x00000803ff00b988 */ /* 0x0005e40008000808 */
.L_x_51:
[----:B------:R-:W-:Y:S05]  /*14a0*/  BSYNC.RECONVERGENT B4 ;  /* 0x0000000000047941 */ /* 0x000fea0003800200 */
.L_x_40:
[----:B------:R-:W-:Y:S05]  /*14b0*/  WARPSYNC.ALL ;  /* 0x0000000000007948 */ /* 0x000fea0003800000 */
[----:B------:R-:W-:Y:S01]  /*14c0*/  NOP ;  /* 0x0000000000007918 */ /* 0x000fe20000000000 */
[----:B------:R-:W-:-:S04]  /*14d0*/  UIADD3 UR4, UPT, UPT, UR4, 0x100, URZ ;  /* 0x0000010004047890 */ /* 0x000fc8000fffe0ff */
[----:B------:R-:W-:-:S04]  /*14e0*/  UIADD3 UR20, UP0, UPT, UR4, UR20, URZ ;  /* 0x0000001404147290 */ /* 0x000fc8000ff1e0ff */
[----:B------:R-:W-:Y:S01]  /*14f0*/  ULEA.HI.X.SX32 UR21, UR4, UR21, 0x1, UP0 ;  /* 0x0000001504157291 */ /* 0x000fe200080f0eff */
[----:B------:R-:W-:Y:S11]  /*1500*/  @P0 BRA `(.L_x_52) ;  /* 0x0000000000300947 */ /* 0x000ff60003800000 */
[----:B--234-:R-:W2:Y:S01]  /*1510*/  S2R R3, SR_LANEID ;  /* 0x0000000000037919 */ /* 0x01cea20000000000 */
[----:B------:R-:W-:Y:S05]  /*1520*/  WARPSYNC.ALL ;  /* 0x0000000000007948 */ /* 0x000fea0003800000 */
[----:B------:R-:W-:Y:S01]  /*1530*/  NOP ;  /* 0x0000000000007918 */ /* 0x000fe20000000000 */
[----:B--2--5:R-:W-:-:S05]  /*1540*/  IMAD.SHL.U32 R6, R3, 0x4, RZ ;  /* 0x0000000403067824 */ /* 0x024fca00078e00ff */
        /* <DEDUP_REMOVED lines=8> */
.L_x_52:
[----:B------:R-:W-:Y:S05]  /*15d0*/  @P0 BRA `(.L_x_53) ;  /* 0x00000000000c0947 */ /* 0x000fea0003800000 */
[----:B------:R0:W-:Y:S01]  /*15e0*/  UTMACMDFLUSH ;  /* 0x00000000000079b7 */ /* 0x0001e20000000000 */
[----:B------:R-:W-:Y:S05]  /*15f0*/  @P0 BRA `(.L_x_53) ;  /* 0x0000000000040947 */ /* 0x000fea0003800000 */
[----:B------:R-:W-:-:S04]  /*1600*/  DEPBAR.LE SB0, 0x0 ;  /* 0x000080000000791a */ /* 0x000fc80000000000 */
.L_x_53:
[----:B------:R-:W-:Y:S05]  /*1610*/  WARPSYNC.ALL ;  /* 0x0000000000007948 */ /* 0x000fea0003800000 */
[----:B------:R-:W-:Y:S01]  /*1620*/  NOP ;  /* 0x0000000000007918 */ /* 0x000fe20000000000 */
[----:B---3--:R-:W-:Y:S01]  /*1630*/  BAR.SYNC.DEFER_BLOCKING 0x0 ;  /* 0x0000000000007b1d */ /* 0x008fe20000010000 */
[----:B--2-4-:R-:W-:Y:S01]  /*1640*/  SHF.R.U32.HI R3, RZ, 0x5, R0 ;  /* 0x00000005ff037819 */ /* 0x014fe20000011600 */
[----:B------:R-:W-:Y:S01]  /*1650*/  UIADD3 UR12, UPT, UPT, UR8, 0x6010, URZ ;  /* 0x00006010080c7890 */ /* 0x000fe2000fffe0ff */
[----:B------:R-:W-:Y:S01]  /*1660*/  ISETP.GE.AND P0, PT, R12, 0x1, PT ;  /* 0x000000010c00780c */ /* 0x000fe20003f06270 */
[----:B------:R-:W-:Y:S01]  /*1670*/  USHF.L.U32 UR19, UR7, 0x7, URZ ;  /* 0x0000000707137899 */ /* 0x000fe200080006ff */
[----:B------:R-:W-:Y:S01]  /*1680*/  R2UR UR22, R3 ;  /* 0x00000000031672ca */ /* 0x000fe200000e0000 */
[----:B------:R-:W-:Y:S01]  /*1690*/  VOTEU.ALL UP0, P3 ;  /* 0x0000000000ff7886 */ /* 0x000fe20001800000 */
[----:B------:R-:W-:Y:S01]  /*16a0*/  UMOV UR4, 0x1 ;  /* 0x0000000100047882 */ /* 0x000fe20000000000 */
[----:B------:R-:W-:Y:S01]  /*16b0*/  VOTEU.ALL UP1, P3 ;  /* 0x0000000000ff7886 */ /* 0x000fe20001820000 */
[----:B------:R-:W-:Y:S01]  /*16c0*/  USHF.L.U32 UR15, UR15, 0x8, URZ ;  /* 0x000000080f0f7899 */ /* 0x000fe200080006ff */
[----:B------:R-:W-:Y:S01]  /*16d0*/  BSSY.RECONVERGENT B4, `(.L_x_54) ;  /* 0x0000018000047945 */ /* 0x000fe20003800200 */
[----:B------:R-:W-:-:S04]  /*16e0*/  @!UP0 UIADD3 UR10, UPT, UPT, -UR4, 0x100000, URZ ;  /* 0x00100000040a8890 */ /* 0x000fc8000fffe1ff */
[----:B------:R-:W-:Y:S02]  /*16f0*/  @!UP0 USHF.L.U32 UR11, UR10, 0xb, URZ ;  /* 0x0000000b0a0b8899 */ /* 0x000fe400080006ff */
[----:B------:R-:W-:Y:S02]  /*1700*/  @!UP0 USHF.L.U32 UR10, UR10, 0x1, URZ ;  /* 0x000000010a0a8899 */ /* 0x000fe400080006ff */
[----:B------:R-:W-:-:S04]  /*1710*/  @!UP0 UIADD3 UR4, UPT, UPT, -UR4, 0x100000, URZ ;  /* 0x0010000004048890 */ /* 0x000fc8000fffe1ff */
[----:B------:R-:W-:Y:S02]  /*1720*/  @!UP0 USHF.L.U32 UR5, UR4, 0xb, URZ ;  /* 0x0000000b04058899 */ /* 0x000fe400080006ff */
[----:B------:R-:W-:Y:S01]  /*1730*/  @!UP0 USHF.L.U32 UR4, UR4, 0x1, URZ ;  /* 0x0000000104048899 */ /* 0x000fe200080006ff */
[----:B------:R-:W-:Y:S01]  /*1740*/  VOTEU.ALL UP0, P3 ;  /* 0x0000000000ff7886 */ /* 0x000fe20001800000 */
[----:B------:R-:W2:Y:S04]  /*1750*/  FENCE.VIEW.ASYNC.S ;  /* 0x00000000000073c6 */ /* 0x000ea80000000000 */
[----:B--2---:R2:W3:Y:S06]  /*1760*/  @!UP0 SYNCS.EXCH.64 URZ, [UR8+0x6000], UR10 ;  /* 0x0060000a08ff85b2 */ /* 0x0044ec0008000100 */
[----:B------:R2:W3:Y:S02]  /*1770*/  @!UP1 SYNCS.EXCH.64 URZ, [UR8+0x6010], UR4 ;  /* 0x0060100408ff95b2 */ /* 0x0004e40008000100 */
[----:B---3--:R-:W-:Y:S06]  /*1780*/  BAR.SYNC.DEFER_BLOCKING 0x0 ;  /* 0x0000000000007b1d */ /* 0x008fec0000010000 */
[----:B------:R-:W-:Y:S05]  /*1790*/  @P3 BRA `(.L_x_55) ;  /* 0x00000000002c3947 */ /* 0x000fea0003800000 */
[----:B--2---:R-:W-:Y:S02]  /*17a0*/  UMOV UR4, 0x1 ;  /* 0x0000000100047882 */ /* 0x004fe40000000000 */
[----:B------:R-:W-:-:S04]  /*17b0*/  UIADD3 UR10, UPT, UPT, -UR4, 0x100000, URZ ;  /* 0x00100000040a7890 */ /* 0x000fc8000fffe1ff */
[----:B------:R-:W-:Y:S02]  /*17c0*/  USHF.L.U32 UR11, UR10, 0xb, URZ ;  /* 0x0000000b0a0b7899 */ /* 0x000fe400080006ff */
[----:B------:R-:W-:Y:S02]  /*17d0*/  USHF.L.U32 UR10, UR10, 0x1, URZ ;  /* 0x000000010a0a7899 */ /* 0x000fe400080006ff */
[----:B------:R-:W-:-:S04]  /*17e0*/  UIADD3 UR4, UPT, UPT, -UR4, 0x100000, URZ ;  /* 0x0010000004047890 */ /* 0x000fc8000fffe1ff */
[----:B------:R-:W-:Y:S02]  /*17f0*/  USHF.L.U32 UR5, UR4, 0xb, URZ ;  /* 0x0000000b04057899 */ /* 0x000fe400080006ff */
[----:B------:R-:W-:Y:S01]  /*1800*/  USHF.L.U32 UR4, UR4, 0x1, URZ ;  /* 0x0000000104047899 */ /* 0x000fe200080006ff */
[----:B------:R-:W2:Y:S03]  /*1810*/  FENCE.VIEW.ASYNC.S ;  /* 0x00000000000073c6 */ /* 0x000ea60000000000 */
[----:B--2---:R3:W4:Y:S08]  /*1820*/  SYNCS.EXCH.64 URZ, [UR8+0x6008], UR10 ;  /* 0x0060080a08ff75b2 */ /* 0x0047300008000100 */
[----:B------:R3:W2:Y:S02]  /*1830*/  SYNCS.EXCH.64 URZ, [UR8+0x6018], UR4 ;  /* 0x0060180408ff75b2 */ /* 0x0006a40008000100 */
[----:B---3--:R-:W-:Y:S01]  /*1840*/  NOP ;  /* 0x0000000000007918 */ /* 0x008fe20000000000 */
.L_x_55:
[----:B--2---:R-:W-:Y:S05]  /*1850*/  BSYNC.RECONVERGENT B4 ;  /* 0x0000000000047941 */ /* 0x004fea0003800200 */
.L_x_54:
[----:B------:R-:W-:Y:S05]  /*1860*/  @!P0 BRA `(.L_x_56) ;  /* 0x0000000400cc8947 */ /* 0x000fea0003800000 */
[----:B----4-:R-:W-:Y:S01]  /*1870*/  BAR.SYNC.DEFER_BLOCKING 0x0 ;  /* 0x0000000000007b1d */ /* 0x010fe20000010000 */
[----:B------:R-:W-:Y:S01]  /*1880*/  ELECT P1, URZ, PT ;  /* 0x0000000000ff782f */ /* 0x000fe20003820000 */
[----:B------:R-:W-:Y:S01]  /*1890*/  @!P3 IMAD.MOV.U32 R3, RZ, RZ, 0x3000 ;  /* 0x00003000ff03b424 */ /* 0x000fe200078e00ff */
[----:B------:R-:W-:Y:S02]  /*18a0*/  UIADD3 UR16, UPT, UPT, UR8, 0x4000, URZ ;  /* 0x0000400008107890 */ /* 0x000fe4000fffe0ff */
[----:B------:R-:W-:Y:S02]  /*18b0*/  ISETP.LT.U32.AND P1, PT, R2, 0x20, P1 ;  /* 0x000000200200780c */ /* 0x000fe40000f21070 */
[----:B------:R-:W-:Y:S01]  /*18c0*/  ELECT P0, URZ, PT ;  /* 0x0000000000ff782f */ /* 0x000fe20003800000 */
[----:B------:R-:W-:-:S03]  /*18d0*/  UMOV UR11, UR15 ;  /* 0x0000000f000b7c82 */ /* 0x000fc60008000000 */
[----:B------:R-:W-:-:S07]  /*18e0*/  ISETP.LT.U32.AND P0, PT, R2, 0x20, P0 ;  /* 0x000000200200780c */ /* 0x000fce0000701070 */
[----:B------:R-:W-:Y:S01]  /*18f0*/  VOTEU.ANY UP0, P1 ;  /* 0x0000000000ff7886 */ /* 0x000fe20000800100 */
[----:B------:R-:W-:-:S04]  /*1900*/  VOTEU.ANY UP2, P1 ;  /* 0x0000000000ff7886 */ /* 0x000fc80000840100 */
[----:B------:R-:W-:Y:S02]  /*1910*/  @UP0 UIADD3 UR17, UPT, UPT, UR8, 0x6000, URZ ;  /* 0x0000600008110890 */ /* 0x000fe4000fffe0ff */
[----:B------:R2:W-:Y:S01]  /*1920*/  @!P3 SYNCS.ARRIVE.TRANS64 RZ, [UR8+0x6000], R3 ;  /* 0x00600003ffffb9a7 */ /* 0x0005e20008000008 */
[----:B------:R-:W-:Y:S01]  /*1930*/  @UP0 UMOV UR18, URZ ;  /* 0x000000ff00120c82 */ /* 0x000fe20008000000 */
[----:B------:R-:W-:Y:S01]  /*1940*/  BAR.SYNC.DEFER_BLOCKING 0x0 ;  /* 0x0000000000007b1d */ /* 0x000fe20000010000 */
[----:B------:R-:W-:-:S05]  /*1950*/  UISETP.NE.U32.AND UP0, UPT, UR22, URZ, UPT ;  /* 0x000000ff1600728c */ /* 0x000fca000bf05070 */
[----:B------:R-:W-:Y:S01]  /*1960*/  VOTEU.ANY UP1, P0 ;  /* 0x0000000000ff7886 */ /* 0x000fe20000020100 */
[----:B------:R-:W-:-:S04]  /*1970*/  VOTEU.ANY UP3, P0 ;  /* 0x0000000000ff7886 */ /* 0x000fc80000060100 */
[----:B------:R-:W-:Y:S01]  /*1980*/  @UP1 UIADD3 UR9, UPT, UPT, UR8, 0x6000, URZ ;  /* 0x0000600008091890 */ /* 0x000fe2000fffe0ff */
[----:B------:R-:W-:Y:S01]  /*1990*/  @UP1 UMOV UR10, URZ ;  /* 0x000000ff000a1c82 */ /* 0x000fe20008000000 */
[----:B------:R2:W-:Y:S01]  /*19a0*/  @UP2 UTMALDG.2D [UR16], [UR24] ;  /* 0x00000010180025b4 */ /* 0x0005e20008008000 */
[----:B------:R3:W-:Y:S06]  /*19b0*/  MEMBAR.ALL.CTA ;  /* 0x0000000000007992 */ /* 0x0007ec0000008000 */
[----:B---3--:R-:W3:Y:S02]  /*19c0*/  FENCE.VIEW.ASYNC.S ;  /* 0x00000000000073c6 */ /* 0x008ee40000000000 */
[----:B---3--:R-:W-:Y:S06]  /*19d0*/  BAR.SYNC.DEFER_BLOCKING 0x0 ;  /* 0x0000000000007b1d */ /* 0x008fec0000010000 */
[----:B------:R2:W-:Y:S02]  /*19e0*/  @UP3 UTMALDG.2D [UR8], [UR26] ;  /* 0x000000081a0035b4 */ /* 0x0005e40008008000 */
[----:B------:R-:W-:Y:S06]  /*19f0*/  BAR.SYNC.DEFER_BLOCKING 0x0 ;  /* 0x0000000000007b1d */ /* 0x000fec0000010000 */
[----:B------:R-:W3:Y:S02]  /*1a00*/  SYNCS.PHASECHK.TRANS64.TRYWAIT P0, [UR8+0x6000], RZ ;  /* 0x006000ffff0075a7 */ /* 0x000ee40008001108 */
[----:B--23--:R-:W-:Y:S05]  /*1a10*/  @!P0 BRA `(.L_x_57) ;  /* 0x00000014000c8947 */ /* 0x00cfea0003800000 */
.L_x_71:
[----:B------:R-:W-:Y:S05]  /*1a20*/  BRA.U UP0, `(.L_x_58) ;  /* 0x0000000100287547 */ /* 0x000fea000b800000 */
[----:B------:R-:W-:Y:S02]  /*1a30*/  USHF.R.U32.HI UR4, URZ, 0x4, UR16 ;  /* 0x00000004ff047899 */ /* 0x000fe40008011610 */
[----:B------:R-:W-:Y:S02]  /*1a40*/  USHF.R.U32.HI UR6, URZ, 0x4, UR8 ;  /* 0x00000004ff067899 */ /* 0x000fe40008011608 */
[----:B------:R-:W-:Y:S02]  /*1a50*/  USGXT.U32 UR4, UR4, 0xe ;  /* 0x0000000e0404789a */ /* 0x000fe40008000000 */
[----:B------:R-:W-:Y:S01]  /*1a60*/  USGXT.U32 UR6, UR6, 0xe ;  /* 0x0000000e0606789a */ /* 0x000fe20008000000 */
[----:B------:R-:W-:Y:S01]  /*1a70*/  UMOV UR10, 0x0 ;  /* 0x00000000000a7882 */ /* 0x000fe20000000000 */
[----:B------:R-:W-:Y:S01]  /*1a80*/  UMOV UR11, 0x8400010 ;  /* 0x08400010000b7882 */ /* 0x000fe20000000000 */
[----:B------:R-:W-:Y:S01]  /*1a90*/  UMOV UR5, 0xc0004010 ;  /* 0xc000401000057882 */ /* 0x000fe20000000000 */
[----:B------:R-:W-:-:S05]  /*1aa0*/  UMOV UR7, 0xc0004010 ;  /* 0xc000401000077882 */ /* 0x000fca0000000000 */
[----:B------:R2:W-:Y:S01]  /*1ab0*/  UTCQMMA gdesc[UR4], gdesc[UR6], tmem[UR23], tmem[UR10], idesc[UR11], !UPT ;  /* 0x00ff0a06040075ea */ /* 0x0005e2000f800317 */
[----:B------:R-:W-:Y:S02]  /*1ac0*/  NOP ;  /* 0x0000000000007918 */ /* 0x000fe40000000000 */
.L_x_58:
[----:B------:R-:W-:Y:S01]  /*1ad0*/  ELECT P0, URZ, PT ;  /* 0x0000000000ff782f */ /* 0x000fe20003800000 */
[----:B--2---:R-:W-:Y:S01]  /*1ae0*/  UMOV UR4, UR12 ;  /* 0x0000000c00047c82 */ /* 0x004fe20008000000 */
[----:B------:R-:W-:Y:S02]  /*1af0*/  UMOV UR5, URZ ;  /* 0x000000ff00057c82 */ /* 0x000fe40008000000 */
[----:B------:R-:W-:-:S13]  /*1b00*/  ISETP.LT.U32.AND P0, PT, R2, 0x20, P0 ;  /* 0x000000200200780c */ /* 0x000fda0000701070 */
[----:B------:R-:W-:Y:S01]  /*1b10*/  VOTEU.ANY UP0, P0 ;  /* 0x0000000000ff7886 */ /* 0x000fe20000000100 */
[----:B------:R-:W-:Y:S01]  /*1b20*/  VOTEU.ANY UP1, P0 ;  /* 0x0000000000ff7886 */ /* 0x000fe20000020100 */
[----:B------:R-:W-:-:S03]  /*1b30*/  ISETP.GE.U32.AND P0, PT, R12, 0x21, PT ;  /* 0x000000210c00780c */ /* 0x000fc60003f06070 */
[----:B------:R-:W-:Y:S02]  /*1b40*/  @UP0 UMOV UR4, UR4 ;  /* 0x0000000400040c82 */ /* 0x000fe40008000000 */
[----:B------:R2:W-:Y:S01]  /*1b50*/  @UP1 UTCBAR [UR4], URZ ;  /* 0x000000ff040013e9 */ /* 0x0005e200080000ff */
[----:B------:R-:W-:Y:S06]  /*1b60*/  BAR.SYNC.DEFER_BLOCKING 0x0 ;  /* 0x0000000000007b1d */ /* 0x000fec0000010000 */
[----:B------:R-:W3:Y:S02]  /*1b70*/  SYNCS.PHASECHK.TRANS64.TRYWAIT P1, [UR8+0x6010], RZ ;  /* 0x006010ffff0075a7 */ /* 0x000ee40008021108 */
[----:B--23--:R-:W-:Y:S05]  /*1b80*/  @!P1 BRA `(.L_x_59) ;  /* 0x0000001000bc9947 */ /* 0x00cfea0003800000 */
.L_x_72:
[----:B------:R-:W-:Y:S01]  /*1b90*/  UMOV UR4, URZ ;  /* 0x000000ff00047c82 */ /* 0x000fe20008000000 */
[----:B------:R-:W-:Y:S05]  /*1ba0*/  @!P0 BRA `(.L_x_56) ;  /* 0x0000000000fc8947 */ /* 0x000fea0003800000 */
[----:B------:R-:W2:Y:S01]  /*1bb0*/  LDCU UR28, c[0x0][0x3a0] ;  /* 0x00007400ff1c77ac */ /* 0x000ea20008000800 */
[----:B------:R-:W-:Y:S01]  /*1bc0*/  UMOV UR5, 0x1 ;  /* 0x0000000100057882 */ /* 0x000fe20000000000 */
[----:B------:R-:W-:-:S05]  /*1bd0*/  UMOV UR18, 0x20 ;  /* 0x0000002000127882 */ /* 0x000fca0000000000 */
.L_x_63:
[----:B------:R-:W-:Y:S01]  /*1be0*/  BAR.SYNC.DEFER_BLOCKING 0x0 ;  /* 0x0000000000007b1d */ /* 0x000fe20000010000 */
[----:B------:R-:W-:Y:S01]  /*1bf0*/  ULEA UR9, UR5, UR8, 0x3 ;  /* 0x0000000805097291 */ /* 0x000fe2000f8e18ff */
[----:B------:R-:W-:Y:S01]  /*1c00*/  @!P3 IMAD.MOV.U32 R3, RZ, RZ, 0x3000 ;  /* 0x00003000ff03b424 */ /* 0x000fe200078e00ff */
[----:B------:R-:W-:Y:S01]  /*1c10*/  ELECT P1, URZ, PT ;  /* 0x0000000000ff782f */ /* 0x000fe20003820000 */
[----:B------:R-:W-:-:S03]  /*1c20*/  ULEA UR16, UR5, UR8, 0xc ;  /* 0x0000000805107291 */ /* 0x000fc6000f8e60ff */
[----:B------:R-:W-:Y:S02]  /*1c30*/  ISETP.LT.U32.AND P1, PT, R2, 0x20, P1 ;  /* 0x000000200200780c */ /* 0x000fe40000f21070 */
[----:B------:R-:W-:Y:S01]  /*1c40*/  ELECT P0, URZ, PT ;  /* 0x0000000000ff782f */ /* 0x000fe20003800000 */
[----:B------:R-:W-:-:S03]  /*1c50*/  UIADD3 UR16, UPT, UPT, UR16, 0x4000, URZ ;  /* 0x0000400010107890 */ /* 0x000fc6000fffe0ff */
[----:B------:R-:W-:Y:S01]  /*1c60*/  ISETP.LT.U32.AND P0, PT, R2, 0x20, P0 ;  /* 0x000000200200780c */ /* 0x000fe20000701070 */
[----:B------:R-:W-:Y:S01]  /*1c70*/  ULEA UR12, UR5, UR8, 0xd ;  /* 0x00000008050c7291 */ /* 0x000fe2000f8e68ff */
[----:B------:R-:W-:Y:S01]  /*1c80*/  UMOV UR14, UR18 ;  /* 0x00000012000e7c82 */ /* 0x000fe20008000000 */
[----:B------:R-:W-:-:S04]  /*1c90*/  USHF.L.U32 UR6, UR4, 0x1f, URZ ;  /* 0x0000001f04067899 */ /* 0x000fc800080006ff */
[----:B------:R-:W-:Y:S01]  /*1ca0*/  VOTEU.ANY UP0, P1 ;  /* 0x0000000000ff7886 */ /* 0x000fe20000800100 */
[----:B------:R3:W-:Y:S04]  /*1cb0*/  @!P3 SYNCS.ARRIVE.TRANS64 RZ, [UR9+0x6000], R3 ;  /* 0x00600003ffffb9a7 */ /* 0x0007e80008000009 */
[----:B------:R-:W-:Y:S01]  /*1cc0*/  @UP0 UIADD3 UR17, UPT, UPT, UR9, 0x6000, URZ ;  /* 0x0000600009110890 */ /* 0x000fe2000fffe0ff */
[----:B------:R-:W-:Y:S01]  /*1cd0*/  VOTEU.ANY UP0, P1 ;  /* 0x0000000000ff7886 */ /* 0x000fe20000800100 */
[----:B------:R-:W-:Y:S01]  /*1ce0*/  BAR.SYNC.DEFER_BLOCKING 0x0 ;  /* 0x0000000000007b1d */ /* 0x000fe20000010000 */
[----:B---3--:R-:W-:-:S05]  /*1cf0*/  IMAD.U32 R3, RZ, RZ, UR6 ;  /* 0x00000006ff037e24 */ /* 0x008fca000f8e00ff */
[----:B------:R-:W-:-:S05]  /*1d00*/  VOTEU.ANY UP1, P0 ;  /* 0x0000000000ff7886 */ /* 0x000fca0000020100 */
[----:B------:R-:W-:Y:S01]  /*1d10*/  @UP1 UIADD3 UR13, UPT, UPT, UR9, 0x6000, URZ ;  /* 0x00006000090d1890 */ /* 0x000fe2000fffe0ff */
[----:B------:R-:W-:Y:S01]  /*1d20*/  VOTEU.ANY UP1, P0 ;  /* 0x0000000000ff7886 */ /* 0x000fe20000020100 */
[----:B------:R3:W-:Y:S01]  /*1d30*/  @UP0 UTMALDG.2D [UR16], [UR24] ;  /* 0x00000010180005b4 */ /* 0x0007e20008008000 */
[----:B------:R-:W-:Y:S01]  /*1d40*/  UISETP.NE.U32.AND UP0, UPT, UR22, URZ, UPT ;  /* 0x000000ff1600728c */ /* 0x000fe2000bf05070 */
[----:B------:R4:W-:Y:S06]  /*1d50*/  MEMBAR.ALL.CTA ;  /* 0x0000000000007992 */ /* 0x0009ec0000008000 */
[----:B----4-:R-:W4:Y:S02]  /*1d60*/  FENCE.VIEW.ASYNC.S ;  /* 0x00000000000073c6 */ /* 0x010f240000000000 */
[----:B----4-:R-:W-:Y:S06]  /*1d70*/  BAR.SYNC.DEFER_BLOCKING 0x0 ;  /* 0x0000000000007b1d */ /* 0x010fec0000010000 */
[----:B------:R3:W-:Y:S02]  /*1d80*/  @UP1 UTMALDG.2D [UR12], [UR26] ;  /* 0x0000000c1a0015b4 */ /* 0x0007e40008008000 */
[----:B------:R-:W-:Y:S06]  /*1d90*/  BAR.SYNC.DEFER_BLOCKING 0x0 ;  /* 0x0000000000007b1d */ /* 0x000fec0000010000 */
[----:B------:R-:W4:Y:S02]  /*1da0*/  SYNCS.PHASECHK.TRANS64.TRYWAIT P0, [UR9+0x6000], R3 ;  /* 0x00600003ff0075a7 */ /* 0x000f240008001109 */
[----:B---34-:R-:W-:Y:S05]  /*1db0*/  @!P0 BRA `(.L_x_60) ;  /* 0x00000010003c8947 */ /* 0x018fea0003800000 */
.L_x_73:
        /* <DEDUP_REMOVED lines=9> */
[----:B------:R3:W-:Y:S01]  /*1e50*/  UTCQMMA gdesc[UR6], gdesc[UR10], tmem[UR23], tmem[UR12], idesc[UR13], UPT ;  /* 0x00ff0c0a060075ea */ /* 0x0007e2000b800317 */
[----:B------:R-:W-:Y:S02]  /*1e60*/  NOP ;  /* 0x0000000000007918 */ /* 0x000fe40000000000 */
.L_x_61:
[----:B------:R-:W-:Y:S01]  /*1e70*/  ELECT P0, URZ, PT ;  /* 0x0000000000ff782f */ /* 0x000fe20003800000 */
[----:B---3--:R-:W-:-:S03]  /*1e80*/  UIADD3 UR6, UPT, UPT, UR9, 0x6010, URZ ;  /* 0x0000601009067890 */ /* 0x008fc6000fffe0ff */
[----:B------:R-:W-:Y:S01]  /*1e90*/  ISETP.LT.U32.AND P0, PT, R2, 0x20, P0 ;  /* 0x000000200200780c */ /* 0x000fe20000701070 */
[----:B------:R-:W-:-:S12]  /*1ea0*/  UMOV UR7, URZ ;  /* 0x000000ff00077c82 */ /* 0x000fd80008000000 */
[----:B------:R-:W-:Y:S01]  /*1eb0*/  VOTEU.ANY UP0, P0 ;  /* 0x0000000000ff7886 */ /* 0x000fe20000000100 */
[----:B------:R-:W-:-:S04]  /*1ec0*/  VOTEU.ANY UP1, P0 ;  /* 0x0000000000ff7886 */ /* 0x000fc80000020100 */
[----:B------:R-:W-:Y:S02]  /*1ed0*/  @UP0 UMOV UR6, UR6 ;  /* 0x0000000600060c82 */ /* 0x000fe40008000000 */
[----:B------:R3:W-:Y:S01]  /*1ee0*/  @UP1 UTCBAR [UR6], URZ ;  /* 0x000000ff060013e9 */ /* 0x0007e200080000ff */
[----:B------:R-:W-:Y:S06]  /*1ef0*/  BAR.SYNC.DEFER_BLOCKING 0x0 ;  /* 0x0000000000007b1d */ /* 0x000fec0000010000 */
[----:B------:R-:W4:Y:S02]  /*1f00*/  SYNCS.PHASECHK.TRANS64.TRYWAIT P0, [UR9+0x6010], R3 ;  /* 0x00601003ff0075a7 */ /* 0x000f240008001109 */
[----:B---34-:R-:W-:Y:S05]  /*1f10*/  @!P0 BRA `(.L_x_62) ;  /* 0x0000000c00f08947 */ /* 0x018fea0003800000 */
.L_x_74:
[----:B------:R-:W-:Y:S02]  /*1f20*/  UIADD3 UR5, UPT, UPT, UR5, 0x1, URZ ;  /* 0x0000000105057890 */ /* 0x000fe4000fffe0ff */
[----:B------:R-:W-:Y:S02]  /*1f30*/  UIADD3 UR18, UPT, UPT, UR18, 0x20, URZ ;  /* 0x0000002012127890 */ /* 0x000fe4000fffe0ff */
[----:B------:R-:W-:-:S04]  /*1f40*/  UISETP.NE.U32.AND UP0, UPT, UR5, 0x2, UPT ;  /* 0x000000020500788c */ /* 0x000fc8000bf05070 */
[----:B------:R-:W-:Y:S02]  /*1f50*/  USEL UR6, URZ, 0x1, UP0 ;  /* 0x00000001ff067887 */ /* 0x000fe40008000000 */
[----:B------:R-:W-:Y:S02]  /*1f60*/  USEL UR5, UR5, URZ, UP0 ;  /* 0x000000ff05057287 */ /* 0x000fe40008000000 */
[----:B--2---:R-:W-:Y:S02]  /*1f70*/  UISETP.GE.AND UP0, UPT, UR18, UR28, UPT ;  /* 0x0000001c1200728c */ /* 0x004fe4000bf06270 */
[----:B------:R-:W-:-:S07]  /*1f80*/  ULOP3.LUT UR4, UR4, UR6, URZ, 0x3c, !UPT ;  /* 0x0000000604047292 */ /* 0x000fce000f8e3cff */
[----:B------:R-:W-:Y:S05]  /*1f90*/  BRA.U !UP0, `(.L_x_63) ;  /* 0xfffffffd08107547 */ /* 0x000fea000b83ffff */
.L_x_56:
[----:B----4-:R-:W-:Y:S06]  /*1fa0*/  BAR.SYNC.DEFER_BLOCKING 0x0 ;  /* 0x0000000000007b1d */ /* 0x010fec0000010000 */
[----:B------:R-:W-:Y:S04]  /*1fb0*/  BSSY.RECONVERGENT B4, `(.L_x_64) ;  /* 0x0000004000047945 */ /* 0x000fe80003800200 */
[----:B------:R-:W-:Y:S05]  /*1fc0*/  @P3 BRA `(.L_x_65) ;  /* 0x0000000000083947 */ /* 0x000fea0003800000 */
[----:B------:R-:W2:Y:S02]  /*1fd0*/  SYNCS.CCTL.IV [UR8+0x6000] ;  /* 0x00600000ff0079b1 */ /* 0x000ea40008000008 */
[----:B--2---:R-:W2:Y:S02]  /*1fe0*/  SYNCS.CCTL.IV [UR8+0x6010] ;  /* 0x00601000ff0079b1 */ /* 0x004ea40008000008 */
.L_x_65:
[----:B------:R-:W-:Y:S05]  /*1ff0*/  BSYNC.RECONVERGENT B4 ;  /* 0x0000000000047941 */ /* 0x000fea0003800200 */
.L_x_64:
[----:B--2---:R-:W-:Y:S06]  /*2000*/  BAR.SYNC.DEFER_BLOCKING 0x0 ;  /* 0x0000000000007b1d */ /* 0x004fec0000010000 */
[----:B------:R-:W-:Y:S04]  /*2010*/  BSSY.RECONVERGENT B4, `(.L_x_66) ;  /* 0x0000004000047945 */ /* 0x000fe80003800200 */
[----:B------:R-:W-:Y:S05]  /*2020*/  @P3 BRA `(.L_x_67) ;  /* 0x0000000000083947 */ /* 0x000fea0003800000 */
[----:B------:R-:W2:Y:S02]  /*2030*/  SYNCS.CCTL.IV [UR8+0x6008] ;  /* 0x00600800ff0079b1 */ /* 0x000ea40008000008 */
[----:B--2---:R-:W2:Y:S02]  /*2040*/  SYNCS.CCTL.IV [UR8+0x6018] ;  /* 0x00601800ff0079b1 */ /* 0x004ea40008000008 */
.L_x_67:
[----:B------:R-:W-:Y:S05]  /*2050*/  BSYNC.RECONVERGENT B4 ;  /* 0x0000000000047941 */ /* 0x000fea0003800200 */
.L_x_66:
[----:B------:R-:W-:Y:S01]  /*2060*/  USHF.L.U32 UR4, UR22, 0x15, URZ ;  /* 0x0000001516047899 */ /* 0x000fe200080006ff */
[----:B------:R-:W-:Y:S01]  /*2070*/  IMAD.SHL.U32 R3, R0, 0x80, RZ ;  /* 0x0000008000037824 */ /* 0x000fe200078e00ff */
[----:B------:R-:W-:Y:S02]  /*2080*/  ELECT P0, URZ, PT ;  /* 0x0000000000ff782f */ /* 0x000fe40003800000 */
[----:B------:R-:W-:Y:S02]  /*2090*/  ULOP3.LUT UR4, UR4, 0x600000, URZ, 0xc0, !UPT ;  /* 0x0060000004047892 */ /* 0x000fe4000f8ec0ff */
[----:B------:R-:W-:Y:S01]  /*20a0*/  ISETP.LT.U32.AND P0, PT, R2, 0x40, P0 ;  /* 0x000000400200780c */ /* 0x000fe20000701070 */
[----:B------:R-:W-:Y:S02]  /*20b0*/  ULOP3.LUT UR22, UR22, 0x1, URZ, 0xc0, !UPT ;  /* 0x0000000116167892 */ /* 0x000fe4000f8ec0ff */
[----:B------:R-:W-:Y:S02]  /*20c0*/  UIADD3 UR4, UPT, UPT, UR23, UR4, URZ ;  /* 0x0000000417047290 */ /* 0x000fe4000fffe0ff */
[----:B------:R-:W-:Y:S01]  /*20d0*/  ULEA UR5, UR22, UR15, 0x7 ;  /* 0x0000000f16057291 */ /* 0x000fe2000f8e38ff */
[----:B------:R-:W-:-:S06]  /*20e0*/  UMOV UR6, UR19 ;  /* 0x0000001300067c82 */ /* 0x000fcc0008000000 */
[----:B------:R-:W3:Y:S01]  /*20f0*/  LDTM.x64 R100, tmem[UR4] ;  /* 0x00000004006479ee */ /* 0x000ee20008340000 */
[----:B------:R-:W-:Y:S01]  /*2100*/  VOTEU.ANY UP1, P0 ;  /* 0x0000000000ff7886 */ /* 0x000fe20000020100 */
[----:B------:R-:W-:Y:S01]  /*2110*/  VOTEU.ANY UP0, P0 ;  /* 0x0000000000ff7886 */ /* 0x000fe20000000100 */
[----:B---3--:R-:W-:Y:S02]  /*2120*/  F2FP.SATFINITE.E4M3.F32.PACK_AB_MERGE_C R102, R103, R102, RZ ;  /* 0x000000666766723e */ /* 0x008fe400048070ff */
[----:B------:R-:W-:Y:S02]  /*2130*/  F2FP.SATFINITE.E4M3.F32.PACK_AB_MERGE_C R106, R107, R106, RZ ;  /* 0x0000006a6b6a723e */ /* 0x000fe400048070ff */
[----:B------:R-:W-:Y:S02]  /*2140*/  F2FP.SATFINITE.E4M3.F32.PACK_AB_MERGE_C R164, R101, R100, R102 ;  /* 0x0000006465a4723e */ /* 0x000fe40004807066 */
[----:B------:R-:W3:Y:S01]  /*2150*/  LDTM.x64 R40, tmem[UR4+0x40] ;  /* 0x00004004002879ee */ /* 0x000ee20008340000 */
[----:B------:R-:W-:-:S02]  /*2160*/  F2FP.SATFINITE.E4M3.F32.PACK_AB_MERGE_C R110, R111, R110, RZ ;  /* 0x0000006e6f6e723e */ /* 0x000fc400048070ff */
[----:B------:R-:W-:Y:S02]  /*2170*/  F2FP.SATFINITE.E4M3.F32.PACK_AB_MERGE_C R114, R115, R114, RZ ;  /* 0x000000727372723e */ /* 0x000fe400048070ff */
[----:B------:R-:W-:Y:S02]  /*2180*/  F2FP.SATFINITE.E4M3.F32.PACK_AB_MERGE_C R165, R105, R104, R106 ;  /* 0x0000006869a5723e */ /* 0x000fe4000480706a */
[----:B------:R-:W-:Y:S02]  /*2190*/  F2FP.SATFINITE.E4M3.F32.PACK_AB_MERGE_C R166, R109, R108, R110 ;  /* 0x0000006c6da6723e */ /* 0x000fe4000480706e */
[----:B------:R-:W-:Y:S02]  /*21a0*/  F2FP.SATFINITE.E4M3.F32.PACK_AB_MERGE_C R167, R113, R112, R114 ;  /* 0x0000007071a7723e */ /* 0x000fe40004807072 */
[----:B------:R-:W-:Y:S02]  /*21b0*/  F2FP.SATFINITE.E4M3.F32.PACK_AB_MERGE_C R118, R119, R118, RZ ;  /* 0x000000767776723e */ /* 0x000fe400048070ff */
[----:B------:R-:W-:-:S02]  /*21c0*/  F2FP.SATFINITE.E4M3.F32.PACK_AB_MERGE_C R122, R123, R122, RZ ;  /* 0x0000007a7b7a723e */ /* 0x000fc400048070ff */
[----:B------:R-:W-:Y:S02]  /*21d0*/  F2FP.SATFINITE.E4M3.F32.PACK_AB_MERGE_C R126, R127, R126, RZ ;  /* 0x0000007e7f7e723e */ /* 0x000fe400048070ff */
[----:B------:R-:W-:Y:S02]  /*21e0*/  F2FP.SATFINITE.E4M3.F32.PACK_AB_MERGE_C R119, R131, R130, RZ ;  /* 0x000000828377723e */ /* 0x000fe400048070ff */
[----:B------:R-:W-:Y:S02]  /*21f0*/  F2FP.SATFINITE.E4M3.F32.PACK_AB_MERGE_C R134, R135, R134, RZ ;  /* 0x000000868786723e */ /* 0x000fe400048070ff */
[----:B------:R-:W-:Y:S02]  /*2200*/  F2FP.SATFINITE.E4M3.F32.PACK_AB_MERGE_C R138, R139, R138, RZ ;  /* 0x0000008a8b8a723e */ /* 0x000fe400048070ff */
[----:B------:R-:W-:Y:S02]  /*2210*/  F2FP.SATFINITE.E4M3.F32.PACK_AB_MERGE_C R142, R143, R142, RZ ;  /* 0x0000008e8f8e723e */ /* 0x000fe400048070ff */
[----:B---3--:R-:W-:-:S02]  /*2220*/  F2FP.SATFINITE.E4M3.F32.PACK_AB_MERGE_C R42, R43, R42, RZ ;  /* 0x0000002a2b2a723e */ /* 0x008fc400048070ff */
[----:B------:R-:W-:Y:S02]  /*2230*/  F2FP.SATFINITE.E4M3.F32.PACK_AB_MERGE_C R46, R47, R46, RZ ;  /* 0x0000002e2f2e723e */ /* 0x000fe400048070ff */
[----:B------:R-:W-:Y:S02]  /*2240*/  F2FP.SATFINITE.E4M3.F32.PACK_AB_MERGE_C R50, R51, R50, RZ ;  /* 0x000000323332723e */ /* 0x000fe400048070ff */
[----:B------:R-:W-:Y:S02]  /*2250*/  F2FP.SATFINITE.E4M3.F32.PACK_AB_MERGE_C R54, R55, R54, RZ ;  /* 0x000000363736723e */ /* 0x000fe400048070ff */
[----:B------:R-:W-:Y:S02]  /*2260*/  F2FP.SATFINITE.E4M3.F32.PACK_AB_MERGE_C R58, R59, R58, RZ ;  /* 0x0000003a3b3a723e */ /* 0x000fe400048070ff */
[----:B------:R-:W-:Y:S02]  /*2270*/  F2FP.SATFINITE.E4M3.F32.PACK_AB_MERGE_C R62, R63, R62, RZ ;  /* 0x0000003e3f3e723e */ /* 0x000fe400048070ff */
[----:B------:R-:W-:-:S02]  /*2280*/  F2FP.SATFINITE.E4M3.F32.PACK_AB_MERGE_C R66, R67, R66, RZ ;  /* 0x000000424342723e */ /* 0x000fc400048070ff */
[----:B------:R-:W-:Y:S02]  /*2290*/  F2FP.SATFINITE.E4M3.F32.PACK_AB_MERGE_C R70, R71, R70, RZ ;  /* 0x000000464746723e */ /* 0x000fe400048070ff */
[----:B------:R-:W-:Y:S02]  /*22a0*/  F2FP.SATFINITE.E4M3.F32.PACK_AB_MERGE_C R74, R75, R74, RZ ;  /* 0x0000004a4b4a723e */ /* 0x000fe400048070ff */
[----:B------:R-:W-:Y:S02]  /*22b0*/  F2FP.SATFINITE.E4M3.F32.PACK_AB_MERGE_C R104, R41, R40, R42 ;  /* 0x000000282968723e */ /* 0x000fe4000480702a */
[----:B------:R-:W-:Y:S02]  /*22c0*/  F2FP.SATFINITE.E4M3.F32.PACK_AB_MERGE_C R105, R45, R44, R46 ;  /* 0x0000002c2d69723e */ /* 0x000fe4000480702e */
[----:B------:R-:W-:Y:S02]  /*22d0*/  F2FP.SATFINITE.E4M3.F32.PACK_AB_MERGE_C R106, R49, R48, R50 ;  /* 0x00000030316a723e */ /* 0x000fe40004807032 */
[----:B------:R-:W-:-:S02]  /*22e0*/  F2FP.SATFINITE.E4M3.F32.PACK_AB_MERGE_C R107, R53, R52, R54 ;  /* 0x00000034356b723e */ /* 0x000fc40004807036 */
[----:B------:R-:W-:Y:S02]  /*22f0*/  F2FP.SATFINITE.E4M3.F32.PACK_AB_MERGE_C R108, R57, R56, R58 ;  /* 0x00000038396c723e */ /* 0x000fe4000480703a */
[----:B------:R-:W-:Y:S02]  /*2300*/  F2FP.SATFINITE.E4M3.F32.PACK_AB_MERGE_C R109, R61, R60, R62 ;  /* 0x0000003c3d6d723e */ /* 0x000fe4000480703e */
[----:B------:R-:W-:Y:S02]  /*2310*/  F2FP.SATFINITE.E4M3.F32.PACK_AB_MERGE_C R110, R65, R64, R66 ;  /* 0x00000040416e723e */ /* 0x000fe40004807042 */
[----:B------:R-:W-:Y:S02]  /*2320*/  F2FP.SATFINITE.E4M3.F32.PACK_AB_MERGE_C R111, R69, R68, R70 ;  /* 0x00000044456f723e */ /* 0x000fe40004807046 */
[----:B------:R-:W-:Y:S02]  /*2330*/  F2FP.SATFINITE.E4M3.F32.PACK_AB_MERGE_C R112, R73, R72, R74 ;  /* 0x000000484970723e */ /* 0x000fe4000480704a */
[----:B------:R-:W3:Y:S01]  /*2340*/  LDTM.x64 R12, tmem[UR4+0x80] ;  /* 0x00008004000c79ee */ /* 0x000ee20008340000 */
[----:B------:R-:W-:-:S02]  /*2350*/  F2FP.SATFINITE.E4M3.F32.PACK_AB_MERGE_C R90, R91, R90, RZ ;  /* 0x0000005a5b5a723e */ /* 0x000fc400048070ff */
[----:B------:R-:W-:Y:S02]  /*2360*/  F2FP.SATFINITE.E4M3.F32.PACK_AB_MERGE_C R78, R79, R78, RZ ;  /* 0x0000004e4f4e723e */ /* 0x000fe400048070ff */
[----:B------:R-:W-:Y:S02]  /*2370*/  F2FP.SATFINITE.E4M3.F32.PACK_AB_MERGE_C R82, R83, R82, RZ ;  /* 0x000000525352723e */ /* 0x000fe400048070ff */
[----:B------:R-:W-:Y:S02]  /*2380*/  F2FP.SATFINITE.E4M3.F32.PACK_AB_MERGE_C R86, R87, R86, RZ ;  /* 0x000000565756723e */ /* 0x000fe400048070ff */
[----:B------:R-:W-:Y:S02]  /*2390*/  F2FP.SATFINITE.E4M3.F32.PACK_AB_MERGE_C R94, R95, R94, RZ ;  /* 0x0000005e5f5e723e */ /* 0x000fe400048070ff */
[----:B------:R-:W-:Y:S02]  /*23a0*/  F2FP.SATFINITE.E4M3.F32.PACK_AB_MERGE_C R88, R89, R88, R90 ;  /* 0x000000585958723e */ /* 0x000fe4000480705a */
[----:B------:R-:W-:-:S02]  /*23b0*/  F2FP.SATFINITE.E4M3.F32.PACK_AB_MERGE_C R113, R77, R76, R78 ;  /* 0x0000004c4d71723e */ /* 0x000fc4000480704e */
[----:B------:R-:W-:Y:S02]  /*23c0*/  F2FP.SATFINITE.E4M3.F32.PACK_AB_MERGE_C R114, R81, R80, R82 ;  /* 0x000000505172723e */ /* 0x000fe40004807052 */
[----:B------:R-:W-:Y:S02]  /*23d0*/  F2FP.SATFINITE.E4M3.F32.PACK_AB_MERGE_C R115, R85, R84, R86 ;  /* 0x000000545573723e */ /* 0x000fe40004807056 */
[----:B------:R-:W-:Y:S02]  /*23e0*/  F2FP.SATFINITE.E4M3.F32.PACK_AB_MERGE_C R89, R93, R92, R94 ;  /* 0x0000005c5d59723e */ /* 0x000fe4000480705e */
        /* <DEDUP_REMOVED lines=11> */
[----:B------:R-:W-:Y:S02]  /*24a0*/  F2FP.SATFINITE.E4M3.F32.PACK_AB_MERGE_C R50, R51, R50, RZ ;  /* 0x000000323332723e */ /* 0x000fe400048070ff */
[----:B------:R-:W-:Y:S02]  /*24b0*/  F2FP.SATFINITE.E4M3.F32.PACK_AB_MERGE_C R54, R55, R54, RZ ;  /* 0x000000363736723e */ /* 0x000fe400048070ff */
[----:B------:R-:W-:Y:S02]  /*24c0*/  F2FP.SATFINITE.E4M3.F32.PACK_AB_MERGE_C R58, R59, R58, RZ ;  /* 0x0000003a3b3a723e */ /* 0x000fe400048070ff */
[----:B------:R-:W-:-:S02]  /*24d0*/  F2FP.SATFINITE.E4M3.F32.PACK_AB_MERGE_C R62, R63, R62, RZ ;  /* 0x0000003e3f3e723e */ /* 0x000fc400048070ff */
[----:B------:R-:W-:Y:S02]  /*24e0*/  F2FP.SATFINITE.E4M3.F32.PACK_AB_MERGE_C R66, R67, R66, RZ ;  /* 0x000000424342723e */ /* 0x000fe400048070ff */
[----:B------:R-:W-:Y:S02]  /*24f0*/  F2FP.SATFINITE.E4M3.F32.PACK_AB_MERGE_C R76, R13, R12, R14 ;  /* 0x0000000c0d4c723e */ /* 0x000fe4000480700e */
        /* <DEDUP_REMOVED lines=13> */
[----:B-----5:R-:W3:Y:S01]  /*25d0*/  LDTM.x64 R4, tmem[UR4+0xc0] ;  /* 0x0000c004000479ee */ /* 0x020ee20008340000 */
[----:B------:R-:W-:Y:S01]  /*25e0*/  NOP ;  /* 0x0000000000007918 */ /* 0x000fe20000000000 */
[----:B------:R-:W-:Y:S01]  /*25f0*/  F2FP.SATFINITE.E4M3.F32.PACK_AB_MERGE_C R70, R71, R70, RZ ;  /* 0x000000464746723e */ /* 0x000fe200048070ff */
[----:B------:R-:W-:Y:S01]  /*2600*/  ULEA UR4, UR22, UR8, 0xe ;  /* 0x0000000816047291 */ /* 0x000fe2000f8e70ff */
[----:B--23--:R-:W-:Y:S01]  /*2610*/  BAR.SYNC.DEFER_BLOCKING 0x0 ;  /* 0x0000000000007b1d */ /* 0x00cfe20000010000 */
[----:B------:R-:W-:-:S02]  /*2620*/  F2FP.SATFINITE.E4M3.F32.PACK_AB_MERGE_C R154, R155, R154, RZ ;  /* 0x0000009a9b9a723e */ /* 0x000fc400048070ff */
[----:B------:R-:W-:Y:S01]  /*2630*/  F2FP.SATFINITE.E4M3.F32.PACK_AB_MERGE_C R94, R69, R68, R70 ;  /* 0x00000044455e723e */ /* 0x000fe20004807046 */
[----:B------:R-:W-:Y:S01]  /*2640*/  IMAD.SHL.U32 R69, R0, 0x10, RZ ;  /* 0x0000001000457824 */ /* 0x000fe200078e00ff */
[----:B------:R-:W-:Y:S02]  /*2650*/  LOP3.LUT R0, R3, 0x3f80, RZ, 0xc0, !PT ;  /* 0x00003f8003007812 */ /* 0x000fe400078ec0ff */
[----:B------:R-:W-:Y:S02]  /*2660*/  F2FP.SATFINITE.E4M3.F32.PACK_AB_MERGE_C R158, R159, R158, RZ ;  /* 0x0000009e9f9e723e */ /* 0x000fe400048070ff */
[----:B------:R-:W-:Y:S02]  /*2670*/  LOP3.LUT R0, R0, 0x70, R69, 0xf8, !PT ;  /* 0x0000007000007812 */ /* 0x000fe400078ef845 */
[----:B------:R-:W-:Y:S02]  /*2680*/  F2FP.SATFINITE.E4M3.F32.PACK_AB_MERGE_C R151, R163, R162, RZ ;  /* 0x000000a2a397723e */ /* 0x000fe400048070ff */
[----:B------:R-:W-:-:S02]  /*2690*/  F2FP.SATFINITE.E4M3.F32.PACK_AB_MERGE_C R74, R75, R74, RZ ;  /* 0x0000004a4b4a723e */ /* 0x000fc400048070ff */
[----:B------:R-:W-:Y:S02]  /*26a0*/  F2FP.SATFINITE.E4M3.F32.PACK_AB_MERGE_C R116, R117, R116, R118 ;  /* 0x000000747574723e */ /* 0x000fe40004807076 */
[----:B------:R-:W-:Y:S02]  /*26b0*/  F2FP.SATFINITE.E4M3.F32.PACK_AB_MERGE_C R117, R121, R120, R122 ;  /* 0x000000787975723e */ /* 0x000fe4000480707a */
[----:B------:R-:W-:Y:S02]  /*26c0*/  F2FP.SATFINITE.E4M3.F32.PACK_AB_MERGE_C R118, R125, R124, R126 ;  /* 0x0000007c7d76723e */ /* 0x000fe4000480707e */
[----:B------:R-:W-:Y:S02]  /*26d0*/  F2FP.SATFINITE.E4M3.F32.PACK_AB_MERGE_C R6, R7, R6, RZ ;  /* 0x000000060706723e */ /* 0x000fe400048070ff */
[----:B------:R-:W-:Y:S01]  /*26e0*/  F2FP.SATFINITE.E4M3.F32.PACK_AB_MERGE_C R10, R11, R10, RZ ;  /* 0x0000000a0b0a723e */ /* 0x000fe200048070ff */
[----:B------:R-:W-:Y:S01]  /*26f0*/  STS.128 [R0+UR8], R164 ;  /* 0x000000a400007988 */ /* 0x000fe20008000c08 */
[----:B------:R-:W-:-:S02]  /*2700*/  F2FP.SATFINITE.E4M3.F32.PACK_AB_MERGE_C R14, R15, R14, RZ ;  /* 0x0000000e0f0e723e */ /* 0x000fc400048070ff */
[----:B------:R-:W-:Y:S01]  /*2710*/  F2FP.SATFINITE.E4M3.F32.PACK_AB_MERGE_C R7, R19, R18, RZ ;  /* 0x000000121307723e */ /* 0x000fe200048070ff */
[----:B------:R2:W-:Y:S01]  /*2720*/  STS.128 [R0+UR8+0x4000], R76 ;  /* 0x0040004c00007988 */ /* 0x0005e20008000c08 */
[----:B------:R-:W-:Y:S02]  /*2730*/  F2FP.SATFINITE.E4M3.F32.PACK_AB_MERGE_C R22, R23, R22, RZ ;  /* 0x000000161716723e */ /* 0x000fe400048070ff */
[----:B------:R-:W-:Y:S02]  /*2740*/  F2FP.SATFINITE.E4M3.F32.PACK_AB_MERGE_C R119, R129, R128, R119 ;  /* 0x000000808177723e */ /* 0x000fe40004807077 */
[----:B------:R-:W-:Y:S02]  /*2750*/  F2FP.SATFINITE.E4M3.F32.PACK_AB_MERGE_C R132, R133, R132, R134 ;  /* 0x000000848584723e */ /* 0x000fe40004807086 */
[----:B------:R-:W-:Y:S02]  /*2760*/  F2FP.SATFINITE.E4M3.F32.PACK_AB_MERGE_C R26, R27, R26, RZ ;  /* 0x0000001a1b1a723e */ /* 0x000fe400048070ff */
[----:B------:R-:W-:-:S02]  /*2770*/  F2FP.SATFINITE.E4M3.F32.PACK_AB_MERGE_C R30, R31, R30, RZ ;  /* 0x0000001e1f1e723e */ /* 0x000fc400048070ff */
[----:B------:R-:W-:Y:S02]  /*2780*/  F2FP.SATFINITE.E4M3.F32.PACK_AB_MERGE_C R23, R35, R34, RZ ;  /* 0x000000222317723e */ /* 0x000fe400048070ff */
[----:B------:R-:W-:Y:S02]  /*2790*/  F2FP.SATFINITE.E4M3.F32.PACK_AB_MERGE_C R38, R39, R38, RZ ;  /* 0x000000262726723e */ /* 0x000fe400048070ff */
[----:B------:R-:W-:Y:S02]  /*27a0*/  F2FP.SATFINITE.E4M3.F32.PACK_AB_MERGE_C R4, R5, R4, R6 ;  /* 0x000000040504723e */ /* 0x000fe40004807006 */
[----:B------:R-:W-:Y:S02]  /*27b0*/  LOP3.LUT R2, R0, 0x10, RZ, 0x3c, !PT ;  /* 0x0000001000027812 */ /* 0x000fe400078e3cff */
[----:B------:R-:W-:Y:S02]  /*27c0*/  F2FP.SATFINITE.E4M3.F32.PACK_AB_MERGE_C R133, R137, R136, R138 ;  /* 0x000000888985723e */ /* 0x000fe4000480708a */
[----:B------:R-:W-:Y:S01]  /*27d0*/  F2FP.SATFINITE.E4M3.F32.PACK_AB_MERGE_C R134, R141, R140, R142 ;  /* 0x0000008c8d86723e */ /* 0x000fe2000480708e */
[----:B------:R3:W-:Y:S01]  /*27e0*/  STS.128 [R2+UR8], R116 ;  /* 0x0000007402007988 */ /* 0x0007e20008000c08 */
[----:B------:R-:W-:-:S02]  /*27f0*/  F2FP.SATFINITE.E4M3.F32.PACK_AB_MERGE_C R135, R145, R144, R135 ;  /* 0x000000909187723e */ /* 0x000fc40004807087 */
[----:B------:R-:W-:Y:S01]  /*2800*/  F2FP.SATFINITE.E4M3.F32.PACK_AB_MERGE_C R148, R149, R148, R150 ;  /* 0x000000949594723e */ /* 0x000fe20004807096 */
[----:B------:R3:W-:Y:S01]  /*2810*/  STS.128 [R2+UR8+0x4000], R80 ;  /* 0x0040005002007988 */ /* 0x0007e20008000c08 */
[----:B------:R-:W-:Y:S02]  /*2820*/  F2FP.SATFINITE.E4M3.F32.PACK_AB_MERGE_C R42, R43, R42, RZ ;  /* 0x0000002a2b2a723e */ /* 0x000fe400048070ff */
[----:B------:R-:W-:Y:S02]  /*2830*/  F2FP.SATFINITE.E4M3.F32.PACK_AB_MERGE_C R46, R47, R46, RZ ;  /* 0x0000002e2f2e723e */ /* 0x000fe400048070ff */
[----:B------:R-:W-:Y:S02]  /*2840*/  F2FP.SATFINITE.E4M3.F32.PACK_AB_MERGE_C R39, R51, R50, RZ ;  /* 0x000000323327723e */ /* 0x000fe400048070ff */
[----:B------:R-:W-:Y:S02]  /*2850*/  F2FP.SATFINITE.E4M3.F32.PACK_AB_MERGE_C R54, R55, R54, RZ ;  /* 0x000000363736723e */ /* 0x000fe400048070ff */
[----:B------:R-:W-:-:S02]  /*2860*/  F2FP.SATFINITE.E4M3.F32.PACK_AB_MERGE_C R5, R9, R8, R10 ;  /* 0x000000080905723e */ /* 0x000fc4000480700a */
[----:B------:R-:W-:Y:S02]  /*2870*/  LOP3.LUT R3, R0, 0x20, RZ, 0x3c, !PT ;  /* 0x0000002000037812 */ /* 0x000fe400078e3cff */
[----:B------:R-:W-:Y:S02]  /*2880*/  F2FP.SATFINITE.E4M3.F32.PACK_AB_MERGE_C R149, R153, R152, R154 ;  /* 0x000000989995723e */ /* 0x000fe4000480709a */
[----:B------:R-:W-:Y:S01]  /*2890*/  F2FP.SATFINITE.E4M3.F32.PACK_AB_MERGE_C R150, R157, R156, R158 ;  /* 0x0000009c9d96723e */ /* 0x000fe2000480709e */
[----:B------:R3:W-:Y:S01]  /*28a0*/  STS.128 [R3+UR8], R132 ;  /* 0x0000008403007988 */ /* 0x0007e20008000c08 */
[----:B------:R-:W-:Y:S02]  /*28b0*/  F2FP.SATFINITE.E4M3.F32.PACK_AB_MERGE_C R151, R161, R160, R151 ;  /* 0x000000a0a197723e */ /* 0x000fe40004807097 */
[----:B------:R-:W-:Y:S01]  /*28c0*/  F2FP.SATFINITE.E4M3.F32.PACK_AB_MERGE_C R98, R99, R98, RZ ;  /* 0x000000626362723e */ /* 0x000fe200048070ff */
[----:B------:R3:W-:Y:S01]  /*28d0*/  STS.128 [R3+UR8+0x4000], R84 ;  /* 0x0040005403007988 */ /* 0x0007e20008000c08 */
[----:B------:R-:W-:-:S02]  /*28e0*/  F2FP.SATFINITE.E4M3.F32.PACK_AB_MERGE_C R91, R103, R102, RZ ;  /* 0x00000066675b723e */ /* 0x000fc400048070ff */
[----:B------:R-:W-:Y:S02]  /*28f0*/  F2FP.SATFINITE.E4M3.F32.PACK_AB_MERGE_C R95, R73, R72, R74 ;  /* 0x00000048495f723e */ /* 0x000fe4000480704a */
[----:B------:R-:W-:Y:S02]  /*2900*/  F2FP.SATFINITE.E4M3.F32.PACK_AB_MERGE_C R58, R59, R58, RZ ;  /* 0x0000003a3b3a723e */ /* 0x000fe400048070ff */
[----:B------:R-:W-:Y:S02]  /*2910*/  F2FP.SATFINITE.E4M3.F32.PACK_AB_MERGE_C R62, R63, R62, RZ ;  /* 0x0000003e3f3e723e */ /* 0x000fe400048070ff */
[----:B------:R-:W-:Y:S02]  /*2920*/  F2FP.SATFINITE.E4M3.F32.PACK_AB_MERGE_C R66, R67, R66, RZ ;  /* 0x000000424342723e */ /* 0x000fe400048070ff */
[----:B------:R-:W-:Y:S02]  /*2930*/  LOP3.LUT R8, R0, 0x30, RZ, 0x3c, !PT ;  /* 0x0000003000087812 */ /* 0x000fe400078e3cff */
[----:B------:R-:W-:-:S02]  /*2940*/  F2FP.SATFINITE.E4M3.F32.PACK_AB_MERGE_C R6, R13, R12, R14 ;  /* 0x0000000c0d06723e */ /* 0x000fc4000480700e */
[----:B------:R-:W-:Y:S01]  /*2950*/  F2FP.SATFINITE.E4M3.F32.PACK_AB_MERGE_C R7, R17, R16, R7 ;  /* 0x000000101107723e */ /* 0x000fe20004807007 */
[----:B------:R3:W-:Y:S01]  /*2960*/  STS.128 [R8+UR8], R148 ;  /* 0x0000009408007988 */ /* 0x0007e20008000c08 */
[----:B------:R-:W-:Y:S02]  /*2970*/  F2FP.SATFINITE.E4M3.F32.PACK_AB_MERGE_C R20, R21, R20, R22 ;  /* 0x000000141514723e */ /* 0x000fe40004807016 */
[----:B------:R-:W-:Y:S01]  /*2980*/  LOP3.LUT R9, R0, 0x40, RZ, 0x3c, !PT ;  /* 0x0000004000097812 */ /* 0x000fe200078e3cff */
[----:B------:R3:W-:Y:S01]  /*2990*/  STS.128 [R8+UR8+0x4000], R92 ;  /* 0x0040005c08007988 */ /* 0x0007e20008000c08 */
[----:B------:R-:W-:Y:S02]  /*29a0*/  F2FP.SATFINITE.E4M3.F32.PACK_AB_MERGE_C R21, R25, R24, R26 ;  /* 0x000000181915723e */ /* 0x000fe4000480701a */
[----:B------:R-:W-:Y:S01]  /*29b0*/  F2FP.SATFINITE.E4M3.F32.PACK_AB_MERGE_C R22, R29, R28, R30 ;  /* 0x0000001c1d16723e */ /* 0x000fe2000480701e */
[----:B------:R3:W-:Y:S01]  /*29c0*/  STS.128 [R9+UR8], R104 ;  /* 0x0000006809007988 */ /* 0x0007e20008000c08 */
[----:B------:R-:W-:-:S02]  /*29d0*/  F2FP.SATFINITE.E4M3.F32.PACK_AB_MERGE_C R23, R33, R32, R23 ;  /* 0x000000202117723e */ /* 0x000fc40004807017 */
[----:B------:R-:W-:Y:S01]  /*29e0*/  F2FP.SATFINITE.E4M3.F32.PACK_AB_MERGE_C R36, R37, R36, R38 ;  /* 0x000000242524723e */ /* 0x000fe20004807026 */
[----:B------:R3:W-:Y:S01]  /*29f0*/  STS.128 [R9+UR8+0x4000], R4 ;  /* 0x0040000409007988 */ /* 0x0007e20008000c08 */
[C---:B------:R-:W-:Y:S02]  /*2a00*/  LOP3.LUT R10, R0.reuse, 0x50, RZ, 0x3c, !PT ;  /* 0x00000050000a7812 */ /* 0x040fe400078e3cff */
[----:B------:R-:W-:Y:S02]  /*2a10*/  F2FP.SATFINITE.E4M3.F32.PACK_AB_MERGE_C R37, R41, R40, R42 ;  /* 0x000000282925723e */ /* 0x000fe4000480702a */
[----:B------:R-:W-:Y:S01]  /*2a20*/  F2FP.SATFINITE.E4M3.F32.PACK_AB_MERGE_C R38, R45, R44, R46 ;  /* 0x0000002c2d26723e */ /* 0x000fe2000480702e */
[----:B------:R3:W-:Y:S01]  /*2a30*/  STS.128 [R10+UR8], R108 ;  /* 0x0000006c0a007988 */ /* 0x0007e20008000c08 */
[----:B------:R-:W-:Y:S02]  /*2a40*/  F2FP.SATFINITE.E4M3.F32.PACK_AB_MERGE_C R39, R49, R48, R39 ;  /* 0x000000303127723e */ /* 0x000fe40004807027 */
[----:B------:R-:W-:Y:S01]  /*2a50*/  F2FP.SATFINITE.E4M3.F32.PACK_AB_MERGE_C R52, R53, R52, R54 ;  /* 0x000000343534723e */ /* 0x000fe20004807036 */
[----:B------:R3:W-:Y:S01]  /*2a60*/  STS.128 [R10+UR8+0x4000], R20 ;  /* 0x004000140a007988 */ /* 0x0007e20008000c08 */
[----:B------:R-:W-:-:S02]  /*2a70*/  LOP3.LUT R11, R0, 0x60, RZ, 0x3c, !PT ;  /* 0x00000060000b7812 */ /* 0x000fc400078e3cff */
[----:B------:R-:W-:Y:S02]  /*2a80*/  F2FP.SATFINITE.E4M3.F32.PACK_AB_MERGE_C R90, R97, R96, R98 ;  /* 0x00000060615a723e */ /* 0x000fe40004807062 */
[----:B------:R-:W-:Y:S01]  /*2a90*/  F2FP.SATFINITE.E4M3.F32.PACK_AB_MERGE_C R91, R101, R100, R91 ;  /* 0x00000064655b723e */ /* 0x000fe2000480705b */
[----:B------:R3:W-:Y:S01]  /*2aa0*/  STS.128 [R11+UR8], R112 ;  /* 0x000000700b007988 */ /* 0x0007e20008000c08 */
[----:B------:R-:W-:Y:S02]  /*2ab0*/  F2FP.SATFINITE.E4M3.F32.PACK_AB_MERGE_C R53, R57, R56, R58 ;  /* 0x000000383935723e */ /* 0x000fe4000480703a */
[----:B------:R-:W-:Y:S01]  /*2ac0*/  F2FP.SATFINITE.E4M3.F32.PACK_AB_MERGE_C R54, R61, R60, R62 ;  /* 0x0000003c3d36723e */ /* 0x000fe2000480703e */
[----:B------:R3:W-:Y:S01]  /*2ad0*/  STS.128 [R11+UR8+0x4000], R36 ;  /* 0x004000240b007988 */ /* 0x0007e20008000c08 */
[----:B------:R-:W-:Y:S02]  /*2ae0*/  F2FP.SATFINITE.E4M3.F32.PACK_AB_MERGE_C R55, R65, R64, R66 ;  /* 0x000000404137723e */ /* 0x000fe40004807042 */
[----:B--2---:R-:W-:-:S05]  /*2af0*/  LOP3.LUT R0, R0, 0x70, RZ, 0x3c, !PT ;  /* 0x0000007000007812 */ /* 0x004fca00078e3cff */
[----:B------:R3:W-:Y:S04]  /*2b00*/  STS.128 [R0+UR8], R88 ;  /* 0x0000005800007988 */ /* 0x0007e80008000c08 */
[----:B------:R3:W-:Y:S01]  /*2b10*/  STS.128 [R0+UR8+0x4000], R52 ;  /* 0x0040003400007988 */ /* 0x0007e20008000c08 */
[----:B------:R2:W-:Y:S06]  /*2b20*/  MEMBAR.ALL.CTA ;  /* 0x0000000000007992 */ /* 0x0005ec0000008000 */
[----:B--2---:R-:W2:Y:S02]  /*2b30*/  FENCE.VIEW.ASYNC.S ;  /* 0x00000000000073c6 */ /* 0x004ea40000000000 */
[----:B--2---:R-:W-:Y:S06]  /*2b40*/  BAR.SYNC.DEFER_BLOCKING 0x0 ;  /* 0x0000000000007b1d */ /* 0x004fec0000010000 */
[----:B------:R3:W-:Y:S01]  /*2b50*/  @UP1 UTMASTG.2D [UR4], [UR20] ;  /* 0x00000004140013b5 */ /* 0x0007e20008008000 */
[----:B------:R0:W-:Y:S01]  /*2b60*/  UTMACMDFLUSH ;  /* 0x00000000000079b7 */ /* 0x0001e20000000000 */
[----:B------:R-:W-:-:S04]  /*2b70*/  DEPBAR.LE SB0, 0x0 ;  /* 0x000080000000791a */ /* 0x000fc80000000000 */
[----:B------:R-:W-:Y:S08]  /*2b80*/  BAR.SYNC.DEFER_BLOCKING 0x0 ;  /* 0x0000000000007b1d */ /* 0x000ff00000010000 */
[----:B------:R-:W-:Y:S06]  /*2b90*/  BAR.SYNC.DEFER_BLOCKING 0x0 ;  /* 0x0000000000007b1d */ /* 0x000fec0000010000 */
[----:B---3--:R-:W-:Y:S05]  /*2ba0*/  @P2 BRA `(.L_x_68) ;  /* 0x0000000000a02947 */ /* 0x008fea0003800000 */
[----:B------:R-:W2:Y:S01]  /*2bb0*/  S2UR UR5, SR_CgaCtaId ;  /* 0x00000000000579c3 */ /* 0x000ea20000008800 */
[----:B------:R-:W-:Y:S01]  /*2bc0*/  NOP ;  /* 0x0000000000007918 */ /* 0x000fe20000000000 */
[----:B------:R-:W-:Y:S01]  /*2bd0*/  UMOV UR4, 0x50 ;  /* 0x0000005000047882 */ /* 0x000fe20000000000 */
[----:B------:R-:W-:Y:S02]  /*2be0*/  IMAD.U32 R0, RZ, RZ, UR23 ;  /* 0x00000017ff007e24 */ /* 0x000fe4000f8e00ff */
[----:B------:R-:W-:Y:S02]  /*2bf0*/  IMAD.MOV.U32 R3, RZ, RZ, 0xff ;  /* 0x000000ffff037424 */ /* 0x000fe400078e00ff */
[----:B------:R-:W-:Y:S01]  /*2c00*/  IMAD.MOV.U32 R7, RZ, RZ, 0x1 ;  /* 0x00000001ff077424 */ /* 0x000fe200078e00ff */
[----:B------:R-:W-:-:S04]  /*2c10*/  LOP3.LUT R0, R0, 0xffff, RZ, 0xc0, !PT ;  /* 0x0000ffff00007812 */ /* 0x000fc800078ec0ff */
[----:B------:R-:W-:-:S05]  /*2c20*/  SHF.R.U32.HI R0, RZ, 0x5, R0 ;  /* 0x00000005ff007819 */ /* 0x000fca0000011600 */
[----:B------:R-:W-:Y:S01]  /*2c30*/  VIADD R2, R0, 0x10 ;  /* 0x0000001000027836 */ /* 0x000fe20000000000 */
[----:B------:R-:W-:Y:S01]  /*2c40*/  SHF.L.U32 R0, R3, R0, RZ ;  /* 0x0000000003007219 */ /* 0x000fe200000006ff */
[----:B--2---:R-:W-:-:S03]  /*2c50*/  ULEA UR6, UR5, UR4, 0x18 ;  /* 0x0000000405067291 */ /* 0x004fc6000f8ec0ff */
[----:B------:R-:W-:-:S04]  /*2c60*/  SHF.L.U32 R3, R7, R2, RZ ;  /* 0x0000000207037219 */ /* 0x000fc800000006ff */
[----:B------:R-:W-:Y:S02]  /*2c70*/  LOP3.LUT R0, R3, R0, RZ, 0xfc, !PT ;  /* 0x0000000003007212 */ /* 0x000fe400078efcff */
[----:B------:R-:W2:Y:S02]  /*2c80*/  LDS R5, [UR6] ;  /* 0x00000006ff057984 */ /* 0x000ea40008000800 */
[C---:B------:R-:W-:Y:S02]  /*2c90*/  LOP3.LUT R2, R0.reuse, 0xffff, RZ, 0xc0, !PT ;  /* 0x0000ffff00027812 */ /* 0x040fe400078ec0ff */
[----:B--2---:R-:W-:-:S04]  /*2ca0*/  LOP3.LUT R3, R0, 0xffff, R5, 0x80, !PT ;  /* 0x0000ffff00037812 */ /* 0x004fc800078e8005 */
[----:B------:R-:W-:-:S13]  /*2cb0*/  ISETP.NE.AND P0, PT, R3, R2, PT ;  /* 0x000000020300720c */ /* 0x000fda0003f05270 */
[----:B------:R-:W-:Y:S05]  /*2cc0*/  @P0 BRA `(.L_x_69) ;  /* 0x0000000000500947 */ /* 0x000fea0003800000 */
[----:B------:R-:W-:Y:S02]  /*2cd0*/  SHF.R.U32.HI R5, RZ, 0x10, R5 ;  /* 0x00000010ff057819 */ /* 0x000fe40000011605 */
[----:B------:R-:W-:-:S04]  /*2ce0*/  SHF.R.U32.HI R2, RZ, 0x10, R0 ;  /* 0x00000010ff027819 */ /* 0x000fc80000011600 */
[----:B------:R-:W-:-:S04]  /*2cf0*/  LOP3.LUT R5, R5, R2, RZ, 0xc0, !PT ;  /* 0x0000000205057212 */ /* 0x000fc800078ec0ff */
[----:B------:R-:W-:-:S13]  /*2d00*/  ISETP.NE.AND P0, PT, R5, R2, PT ;  /* 0x000000020500720c */ /* 0x000fda0003f05270 */
[----:B------:R-:W-:Y:S05]  /*2d10*/  @P0 BRA `(.L_x_70) ;  /* 0x0000000000300947 */ /* 0x000fea0003800000 */
[----:B------:R-:W-:Y:S01]  /*2d20*/  R2UR UR4, R0 ;  /* 0x00000000000472ca */ /* 0x000fe200000e0000 */
[----:B------:R-:W-:Y:S01]  /*2d30*/  VOTEU.ANY UR5, UPT, PT ;  /* 0x0000000000057886 */ /* 0x000fe200038e0100 */
[----:B------:R-:W2:Y:S01]  /*2d40*/  S2R R0, SR_LANEID ;  /* 0x0000000000007919 */ /* 0x000ea20000000000 */
[----:B------:R-:W-:-:S10]  /*2d50*/  UFLO.U32 UR5, UR5 ;  /* 0x00000005000572bd */ /* 0x000fd400080e0000 */
[----:B------:R-:W-:-:S06]  /*2d60*/  ULOP3.LUT UR4, URZ, UR4, URZ, 0x33, !UPT ;  /* 0x00000004ff047292 */ /* 0x000fcc000f8e33ff */
[----:B------:R-:W-:-:S04]  /*2d70*/  IMAD.U32 R2, RZ, RZ, UR4 ;  /* 0x00000004ff027e24 */ /* 0x000fc8000f8e00ff */
[----:B------:R-:W3:Y:S02]  /*2d80*/  REDUX UR7, R2 ;  /* 0x00000000020773c4 */ /* 0x000ee40000000000 */
[----:B------:R4:W-:Y:S01]  /*2d90*/  UTCATOMSWS.AND URZ, UR4 ;  /* 0x0000000400ff79e3 */ /* 0x0009e20008000000 */
[----:B--2---:R-:W-:Y:S01]  /*2da0*/  ISETP.EQ.U32.AND P0, PT, R0, UR5, PT ;  /* 0x0000000500007c0c */ /* 0x004fe2000bf02070 */
[----:B---3--:R-:W-:-:S12]  /*2db0*/  IMAD.U32 R0, RZ, RZ, UR7 ;  /* 0x00000007ff007e24 */ /* 0x008fd8000f8e00ff */
[----:B------:R4:W-:Y:S01]  /*2dc0*/  @P0 ATOMS.AND RZ, [UR6], R0 ;  /* 0x00000000ffff098c */ /* 0x0009e2000a800006 */
[----:B------:R-:W-:Y:S05]  /*2dd0*/  BRA `(.L_x_68) ;  /* 0x0000000000147947 */ /* 0x000fea0003800000 */
.L_x_70:
[----:B------:R-:W-:-:S07]  /*2de0*/  MOV R2, 0x2e00 ;  /* 0x00002e0000027802 */ /* 0x000fce0000000f00 */
[----:B-1----:R-:W-:Y:S05]  /*2df0*/  CALL.REL.NOINC `($__internal_0_$__cuda_sm10x_tcgen05_guardrail_trap_col_being_dealloced_not_returned_by_alloc) ;  /* 0x0000000000447944 */ /* 0x002fea0003c00000 */
[----:B------:R-:W-:Y:S05]  /*2e00*/  BRA `(.L_x_68) ;  /* 0x0000000000087947 */ /* 0x000fea0003800000 */
.L_x_69:
[----:B------:R-:W-:-:S07]  /*2e10*/  MOV R2, 0x2e30 ;  /* 0x00002e3000027802 */ /* 0x000fce0000000f00 */
[----:B-1----:R-:W-:Y:S05]  /*2e20*/  CALL.REL.NOINC `($__internal_2_$__cuda_sm10x_tcgen05_guardrail_trap_unallocated_columns_being_dealloced) ;  /* 0x0000000000507944 */ /* 0x002fea0003c00000 */
.L_x_68:
[----:B------:R-:W-:Y:S01]  /*2e30*/  NOP ;  /* 0x0000000000007918 */ /* 0x000fe20000000000 */
[----:B----4-:R-:W-:Y:S05]  /*2e40*/  EXIT ;  /* 0x000000000000794d */ /* 0x010fea0003800000 */
.L_x_57:
[----:B------:R-:W2:Y:S02]  /*2e50*/  SYNCS.PHASECHK.TRANS64.TRYWAIT P0, [UR8+0x6000], RZ ;  /* 0x006000ffff0075a7 */ /* 0x000ea40008001108 */
[----:B--2---:R-:W-:Y:S05]  /*2e60*/  @!P0 BRA `(.L_x_57) ;  /* 0xfffffffc00f88947 */ /* 0x004fea000383ffff */
[----:B------:R-:W-:Y:S05]  /*2e70*/  BRA `(.L_x_71) ;  /* 0xffffffe800e87947 */ /* 0x000fea000383ffff */
.L_x_59:
[----:B------:R-:W2:Y:S02]  /*2e80*/  SYNCS.PHASECHK.TRANS64.TRYWAIT P1, [UR8+0x6010], RZ ;  /* 0x006010ffff0075a7 */ /* 0x000ea40008021108 */
[----:B--2---:R-:W-:Y:S05]  /*2e90*/  @!P1 BRA `(.L_x_59) ;  /* 0xfffffffc00f89947 */ /* 0x004fea000383ffff */
[----:B------:R-:W-:Y:S05]  /*2ea0*/  BRA `(.L_x_72) ;  /* 0xffffffec00387947 */ /* 0x000fea000383ffff */
.L_x_60:
[----:B------:R-:W3:Y:S02]  /*2eb0*/  SYNCS.PHASECHK.TRANS64.TRYWAIT P0, [UR9+0x6000], R3 ;  /* 0x00600003ff0075a7 */ /* 0x000ee40008001109 */
[----:B---3--:R-:W-:Y:S05]  /*2ec0*/  @!P0 BRA `(.L_x_60) ;  /* 0xfffffffc00f88947 */ /* 0x008fea000383ffff */
[----:B------:R-:W-:Y:S05]  /*2ed0*/  BRA `(.L_x_73) ;  /* 0xffffffec00b87947 */ /* 0x000fea000383ffff */
.L_x_62:
[----:B------:R-:W3:Y:S02]  /*2ee0*/  SYNCS.PHASECHK.TRANS64.TRYWAIT P0, [UR9+0x6010], R3 ;  /* 0x00601003ff0075a7 */ /* 0x000ee40008001109 */
[----:B---3--:R-:W-:Y:S05]  /*2ef0*/  @!P0 BRA `(.L_x_62) ;  /* 0xfffffffc00f88947 */ /* 0x008fea000383ffff */
[----:B------:R-:W-:Y:S05]  /*2f00*/  BRA `(.L_x_74) ;  /* 0xfffffff000047947 */ /* 0x000fea000383ffff */
        .weak           $__internal_0_$__cuda_sm10x_tcgen05_guardrail_trap_col_being_dealloced_not_returned_by_alloc
        .type           $__internal_0_$__cuda_sm10x_tcgen05_guardrail_trap_col_being_dealloced_not_returned_by_alloc,@function
        .size           $__internal_0_$__cuda_sm10x_tcgen05_guardrail_trap_col_being_dealloced_not_returned_by_alloc,($__internal_1_$__cuda_sm10x_tcgen05_guardrail_trap_phase_invalid_during_alloc - $__internal_0_$__cuda_sm10x_tcgen05_guardrail_trap_col_being_dealloced_not_returned_by_alloc)
$__internal_0_$__cuda_sm10x_tcgen05_guardrail_trap_col_being_dealloced_not_returned_by_alloc:
[----:B------:R-:W-:Y:S05]  /*2f10*/  BPT.TRAP 0x1 ;  /* 0x000000040000795c */ /* 0x000fea0000300000 */
[----:B------:R-:W-:-:S04]  /*2f20*/  IMAD.MOV.U32 R3, RZ, RZ, 0x0 ;  /* 0x00000000ff037424 */ /* 0x000fc800078e00ff */
[----:B------:R-:W-:Y:S05]  /*2f30*/  RET.REL.NODEC R2 `(gluon_tcgen05) ;  /* 0xffffffd002307950 */ /* 0x000fea0003c3ffff */
        .weak           $__internal_1_$__cuda_sm10x_tcgen05_guardrail_trap_phase_invalid_during_alloc
        .type           $__internal_1_$__cuda_sm10x_tcgen05_guardrail_trap_phase_invalid_during_alloc,@function
        .size           $__internal_1_$__cuda_sm10x_tcgen05_guardrail_trap_phase_invalid_during_alloc,($__internal_2_$__cuda_sm10x_tcgen05_guardrail_trap_unallocated_columns_being_dealloced - $__internal_1_$__cuda_sm10x_tcgen05_guardrail_trap_phase_invalid_during_alloc)
$__internal_1_$__cuda_sm10x_tcgen05_guardrail_trap_phase_invalid_during_alloc:
[----:B------:R-:W-:Y:S05]  /*2f40*/  BPT.TRAP 0x1 ;  /* 0x000000040000795c */ /* 0x000fea0000300000 */
[----:B------:R-:W-:-:S04]  /*2f50*/  IMAD.MOV.U32 R3, RZ, RZ, 0x0 ;  /* 0x00000000ff037424 */ /* 0x000fc800078e00ff */
[----:B------:R-:W-:Y:S05]  /*2f60*/  RET.REL.NODEC R2 `(gluon_tcgen05) ;  /* 0xffffffd002247950 */ /* 0x000fea0003c3ffff */
        .weak           $__internal_2_$__cuda_sm10x_tcgen05_guardrail_trap_unallocated_columns_being_dealloced
        .type           $__internal_2_$__cuda_sm10x_tcgen05_guardrail_trap_unallocated_columns_being_dealloced,@function
        .size           $__internal_2_$__cuda_sm10x_tcgen05_guardrail_trap_unallocated_columns_being_dealloced,(.L_x_78 - $__internal_2_$__cuda_sm10x_tcgen05_guardrail_trap_unallocated_columns_being_dealloced)
$__internal_2_$__cuda_sm10x_tcgen05_guardrail_trap_unallocated_columns_being_dealloced:
[----:B------:R-:W-:Y:S05]  /*2f70*/  BPT.TRAP 0x1 ;  /* 0x000000040000795c */ /* 0x000fea0000300000 */
[----:B------:R-:W-:-:S04]  /*2f80*/  IMAD.MOV.U32 R3, RZ, RZ, 0x0 ;  /* 0x00000000ff037424 */ /* 0x000fc800078e00ff */
[----:B------:R-:W-:Y:S05]  /*2f90*/  RET.REL.NODEC R2 `(gluon_tcgen05) ;  /* 0xffffffd002187950 */ /* 0x000fea0003c3ffff */
.L_x_75:
[----:B------:R-:W-:-:S00]  /*2fa0*/  BRA `(.L_x_75) ;  /* 0xfffffffc00fc7947 */ /* 0x000fc0000383ffff */
[----:B------:R-:W-:-:S00]  /*2fb0*/  NOP ;  /* 0x0000000000007918 */ /* 0x000fc00000000000 */
        /* <DEDUP_REMOVED lines=12> */
.L_x_78:


//--------------------- .nv.shared.gluon_tcgen05  --------------------------
	.section	.nv.shared.gluon_tcgen05,"aw",@nobits
	.sectionflags	@""
	.align	16
	.zero		1024


//--------------------- .nv.shared.reserved.0     --------------------------
	.section	.nv.shared.reserved.0,"aw",@nobits
	.align	8
	.weak		__nv_reservedSMEM_offset_0_alias
	.size		__nv_reservedSMEM_offset_0_alias, 0, 64
	.other		__nv_reservedSMEM_offset_0_alias,@"STO_CUDA_RESERVED_SHARED STV_DEFAULT"
__nv_reservedSMEM_offset_0_alias:
	.zero		0
.nv.shared.reserved.0:
	.zero		64
	.weak		__nv_reservedSMEM_allocation_phase
	.type		__nv_reservedSMEM_allocation_phase,@object
	.size		__nv_reservedSMEM_allocation_phase,(.L_0 - __nv_reservedSMEM_allocation_phase)
__nv_reservedSMEM_allocation_phase:
	.zero		1
.L_0:
	.zero		7
	.weak		__nv_reservedSMEM_devtool_atexit_pc
	.type		__nv_reservedSMEM_devtool_atexit_pc,@object
	.size		__nv_reservedSMEM_devtool_atexit_pc,(__nv_reservedSMEM_allocation_mask - __nv_reservedSMEM_devtool_atexit_pc)
__nv_reservedSMEM_devtool_atexit_pc:
	.zero		8
	.weak		__nv_reservedSMEM_allocation_mask
	.type		__nv_reservedSMEM_allocation_mask,@object
	.size		__nv_reservedSMEM_allocation_mask,(.L_2 - __nv_reservedSMEM_allocation_mask)
__nv_reservedSMEM_allocation_mask:
	.zero		4
.L_2:


//--------------------- .nv.constant0.gluon_tcgen05 --------------------------
	.section	.nv.constant0.gluon_tcgen05,"a",@progbits
	.sectionflags	@""
	.align	4
.nv.constant0.gluon_tcgen05:
	.zero		976


//--------------------- SYMBOLS --------------------------

	.type		.nv.reservedSmem.offset0,@object
	.size		.nv.reservedSmem.offset0,0x4
	.type		.nv.reservedSmem.cap,@object
	.size		.nv.reservedSmem.cap,0x4
